//
// Generated by NVIDIA NVVM Compiler
//
// Compiler Build ID: CL-36424714
// Cuda compilation tools, release 13.0, V13.0.88
// Based on NVVM 20.0.0
//

.version 9.0
.target sm_100
.address_size 64

	// .globl	_Z7patternPiii

.visible .entry _Z7patternPiii(
	.param .u64 .ptr .align 1 _Z7patternPiii_param_0,
	.param .u32 _Z7patternPiii_param_1,
	.param .u32 _Z7patternPiii_param_2
)
{
	.reg .pred 	%p<4>;
	.reg .b32 	%r<13>;
	.reg .b64 	%rd<13>;

	ld.param.u64 	%rd7, [_Z7patternPiii_param_0];
	ld.param.u32 	%r5, [_Z7patternPiii_param_1];
	ld.param.u32 	%r6, [_Z7patternPiii_param_2];
	mov.u32 	%r12, %tid.x;
	setp.ge.s32 	%p1, %r12, %r5;
	@%p1 bra 	$L__BB0_6;
	cvt.s64.s32 	%rd1, %r6;
	mov.u32 	%r7, %ntid.x;
	mov.u32 	%r8, %nctaid.x;
	mul.lo.s32 	%r2, %r7, %r8;
	cvta.to.global.u64 	%rd2, %rd7;
	cvt.u32.u64 	%r9, %rd1;
$L__BB0_2:
	mul.wide.s32 	%rd3, %r12, 77;
	or.b64  	%rd8, %rd3, %rd1;
	and.b64  	%rd9, %rd8, -4294967296;
	setp.ne.s64 	%p2, %rd9, 0;
	@%p2 bra 	$L__BB0_4;
	cvt.u32.u64 	%r10, %rd3;
	rem.u32 	%r11, %r10, %r9;
	cvt.u64.u32 	%rd12, %r11;
	bra.uni 	$L__BB0_5;
$L__BB0_4:
	rem.s64 	%rd12, %rd3, %rd1;
$L__BB0_5:
	mul.wide.s32 	%rd10, %r12, 4;
	add.s64 	%rd11, %rd2, %rd10;
	st.global.u32 	[%rd11], %rd12;
	add.s32 	%r12, %r12, %r2;
	setp.lt.s32 	%p3, %r12, %r5;
	@%p3 bra 	$L__BB0_2;
$L__BB0_6:
	ret;

}
	// .globl	_Z8torture2PiS_S_i
.visible .entry _Z8torture2PiS_S_i(
	.param .u64 .ptr .align 1 _Z8torture2PiS_S_i_param_0,
	.param .u64 .ptr .align 1 _Z8torture2PiS_S_i_param_1,
	.param .u64 .ptr .align 1 _Z8torture2PiS_S_i_param_2,
	.param .u32 _Z8torture2PiS_S_i_param_3
)
{
	.reg .pred 	%p<7>;
	.reg .b32 	%r<74>;
	.reg .b64 	%rd<27>;

	ld.param.u64 	%rd4, [_Z8torture2PiS_S_i_param_0];
	ld.param.u64 	%rd5, [_Z8torture2PiS_S_i_param_1];
	ld.param.u64 	%rd3, [_Z8torture2PiS_S_i_param_2];
	ld.param.u32 	%r24, [_Z8torture2PiS_S_i_param_3];
	cvta.to.global.u64 	%rd1, %rd5;
	cvta.to.global.u64 	%rd2, %rd4;
	mov.u32 	%r26, %tid.x;
	mov.u32 	%r27, %ctaid.x;
	mov.u32 	%r28, %ntid.x;
	mad.lo.s32 	%r1, %r27, %r28, %r26;
	mov.u32 	%r29, %nctaid.x;
	mul.lo.s32 	%r2, %r28, %r29;
	setp.ge.s32 	%p1, %r1, %r24;
	mov.b32 	%r73, 0;
	@%p1 bra 	$L__BB1_7;
	add.s32 	%r32, %r1, %r2;
	max.s32 	%r33, %r24, %r32;
	setp.lt.s32 	%p2, %r32, %r24;
	selp.u32 	%r34, 1, 0, %p2;
	add.s32 	%r35, %r32, %r34;
	sub.s32 	%r36, %r33, %r35;
	div.u32 	%r37, %r36, %r2;
	add.s32 	%r38, %r37, %r34;
	add.s32 	%r3, %r38, 1;
	and.b32  	%r4, %r3, 3;
	setp.lt.u32 	%p3, %r38, 3;
	mov.b32 	%r73, 0;
	mov.u32 	%r68, %r1;
	@%p3 bra 	$L__BB1_4;
	and.b32  	%r40, %r3, -4;
	shl.b32 	%r5, %r2, 2;
	neg.s32 	%r64, %r40;
	mov.b32 	%r73, 0;
	mul.wide.s32 	%rd10, %r2, 4;
	mov.u32 	%r68, %r1;
$L__BB1_3:
	mul.wide.s32 	%rd6, %r68, 4;
	add.s64 	%rd7, %rd2, %rd6;
	ld.global.nc.u32 	%r41, [%rd7];
	mul.wide.s32 	%rd8, %r41, 4;
	add.s64 	%rd9, %rd1, %rd8;
	ld.global.nc.u32 	%r42, [%rd9];
	add.s32 	%r43, %r42, %r73;
	ld.global.nc.u32 	%r44, [%rd9+4];
	add.s32 	%r45, %r43, %r44;
	add.s64 	%rd11, %rd7, %rd10;
	ld.global.nc.u32 	%r46, [%rd11];
	mul.wide.s32 	%rd12, %r46, 4;
	add.s64 	%rd13, %rd1, %rd12;
	ld.global.nc.u32 	%r47, [%rd13];
	add.s32 	%r48, %r47, %r45;
	ld.global.nc.u32 	%r49, [%rd13+4];
	add.s32 	%r50, %r48, %r49;
	add.s64 	%rd14, %rd11, %rd10;
	ld.global.nc.u32 	%r51, [%rd14];
	mul.wide.s32 	%rd15, %r51, 4;
	add.s64 	%rd16, %rd1, %rd15;
	ld.global.nc.u32 	%r52, [%rd16];
	add.s32 	%r53, %r52, %r50;
	ld.global.nc.u32 	%r54, [%rd16+4];
	add.s32 	%r55, %r53, %r54;
	add.s64 	%rd17, %rd14, %rd10;
	ld.global.nc.u32 	%r56, [%rd17];
	mul.wide.s32 	%rd18, %r56, 4;
	add.s64 	%rd19, %rd1, %rd18;
	ld.global.nc.u32 	%r57, [%rd19];
	add.s32 	%r58, %r57, %r55;
	ld.global.nc.u32 	%r59, [%rd19+4];
	add.s32 	%r73, %r58, %r59;
	add.s32 	%r68, %r68, %r5;
	add.s32 	%r64, %r64, 4;
	setp.ne.s32 	%p4, %r64, 0;
	@%p4 bra 	$L__BB1_3;
$L__BB1_4:
	setp.eq.s32 	%p5, %r4, 0;
	@%p5 bra 	$L__BB1_7;
	neg.s32 	%r70, %r4;
$L__BB1_6:
	.pragma "nounroll";
	mul.wide.s32 	%rd20, %r68, 4;
	add.s64 	%rd21, %rd2, %rd20;
	ld.global.nc.u32 	%r60, [%rd21];
	mul.wide.s32 	%rd22, %r60, 4;
	add.s64 	%rd23, %rd1, %rd22;
	ld.global.nc.u32 	%r61, [%rd23];
	add.s32 	%r62, %r61, %r73;
	ld.global.nc.u32 	%r63, [%rd23+4];
	add.s32 	%r73, %r62, %r63;
	add.s32 	%r68, %r68, %r2;
	add.s32 	%r70, %r70, 1;
	setp.ne.s32 	%p6, %r70, 0;
	@%p6 bra 	$L__BB1_6;
$L__BB1_7:
	cvta.to.global.u64 	%rd24, %rd3;
	mul.wide.u32 	%rd25, %r1, 4;
	add.s64 	%rd26, %rd24, %rd25;
	st.global.u32 	[%rd26], %r73;
	ret;

}


// ===== COMPILED SASS (sm_100) =====

	.target	sm_100

	.elftype	@"ET_EXEC"


//--------------------- .note.nv.tkinfo           --------------------------
	.section	.note.nv.tkinfo,"",@"SHT_NOTE"
	.sectionflags	@"SHF_NOTE_NV_TKINFO"
	.tkinfo
        /*0018*/ 	.word	0x00000002
        /*0030*/ 	.string	""
        /*0030*/ 	.string	"ptxas"
        /*0030*/ 	.string	"Cuda compilation tools, release 13.0, V13.0.88"
        /*0030*/ 	.string	"Build cuda_13.0.r13.0/compiler.36424714_0"
        /*0030*/ 	.string	"-arch sm_100 -m 64 "



//--------------------- .note.nv.cuinfo           --------------------------
	.section	.note.nv.cuinfo,"",@"SHT_NOTE"
	.sectionflags	@"SHF_NOTE_NV_CUINFO"
        /*0018*/ 	.short	0x0002
        /*001a*/ 	.short	0x0064
        /*001c*/ 	.short	0x0082
	.zero		2


//--------------------- .nv.info                  --------------------------
	.section	.nv.info,"",@"SHT_CUDA_INFO"
	.align	4


	//----- nvinfo : EIATTR_REGCOUNT
	.align		4
        /*0000*/ 	.byte	0x04, 0x2f
        /*0002*/ 	.short	(.L_1 - .L_0)
	.align		4
.L_0:
        /*0004*/ 	.word	index@(_Z7patternPiii)
        /*0008*/ 	.word	0x00000014


	//----- nvinfo : EIATTR_FRAME_SIZE
	.align		4
.L_1:
        /*000c*/ 	.byte	0x04, 0x11
        /*000e*/ 	.short	(.L_3 - .L_2)
	.align		4
.L_2:
        /*0010*/ 	.word	index@($__internal_0_$__cuda_sm20_rem_s64)
        /*0014*/ 	.word	0x00000000


	//----- nvinfo : EIATTR_FRAME_SIZE
	.align		4
.L_3:
        /*0018*/ 	.byte	0x04, 0x11
        /*001a*/ 	.short	(.L_5 - .L_4)
	.align		4
.L_4:
        /*001c*/ 	.word	index@(_Z7patternPiii)
        /*0020*/ 	.word	0x00000000


	//----- nvinfo : EIATTR_REGCOUNT
	.align		4
.L_5:
        /*0024*/ 	.byte	0x04, 0x2f
        /*0026*/ 	.short	(.L_7 - .L_6)
	.align		4
.L_6:
        /*0028*/ 	.word	index@(_Z8torture2PiS_S_i)
        /*002c*/ 	.word	0x00000020


	//----- nvinfo : EIATTR_FRAME_SIZE
	.align		4
.L_7:
        /*0030*/ 	.byte	0x04, 0x11
        /*0032*/ 	.short	(.L_9 - .L_8)
	.align		4
.L_8:
        /*0034*/ 	.word	index@(_Z8torture2PiS_S_i)
        /*0038*/ 	.word	0x00000000


	//----- nvinfo : EIATTR_MIN_STACK_SIZE
	.align		4
.L_9:
        /*003c*/ 	.byte	0x04, 0x12
        /*003e*/ 	.short	(.L_11 - .L_10)
	.align		4
.L_10:
        /*0040*/ 	.word	index@(_Z8torture2PiS_S_i)
        /*0044*/ 	.word	0x00000000


	//----- nvinfo : EIATTR_MIN_STACK_SIZE
	.align		4
.L_11:
        /*0048*/ 	.byte	0x04, 0x12
        /*004a*/ 	.short	(.L_13 - .L_12)
	.align		4
.L_12:
        /*004c*/ 	.word	index@(_Z7patternPiii)
        /*0050*/ 	.word	0x00000000
.L_13:


//--------------------- .nv.compat                --------------------------
	.section	.nv.compat,"",@"SHT_CUDA_COMPAT_INFO"
	.align	4
        /*0000*/ 	.byte	0x02, 0x09, 0x00, 0x00, 0x02, 0x02, 0x01, 0x00, 0x02, 0x05, 0x05, 0x00, 0x03, 0x07, 0x01, 0x01
        /*0010*/ 	.byte	0x02, 0x03, 0x00, 0x00, 0x02, 0x06, 0x01, 0x00, 0x04, 0x0b, 0x08, 0x00, 0x09, 0x00, 0x00, 0x00
        /*0020*/ 	.byte	0x00, 0x00, 0x00, 0x00


//--------------------- .nv.info._Z8torture2PiS_S_i --------------------------
	.section	.nv.info._Z8torture2PiS_S_i,"",@"SHT_CUDA_INFO"
	.sectionflags	@""
	.align	4


	//----- nvinfo : EIATTR_CUDA_API_VERSION
	.align		4
        /*0000*/ 	.byte	0x04, 0x37
        /*0002*/ 	.short	(.L_15 - .L_14)
.L_14:
        /*0004*/ 	.word	0x00000082


	//----- nvinfo : EIATTR_KPARAM_INFO
	.align		4
.L_15:
        /*0008*/ 	.byte	0x04, 0x17
        /*000a*/ 	.short	(.L_17 - .L_16)
.L_16:
        /*000c*/ 	.word	0x00000000
        /*0010*/ 	.short	0x0003
        /*0012*/ 	.short	0x0018
        /*0014*/ 	.byte	0x00, 0xf0, 0x11, 0x00


	//----- nvinfo : EIATTR_KPARAM_INFO
	.align		4
.L_17:
        /*0018*/ 	.byte	0x04, 0x17
        /*001a*/ 	.short	(.L_19 - .L_18)
.L_18:
        /*001c*/ 	.word	0x00000000
        /*0020*/ 	.short	0x0002
        /*0022*/ 	.short	0x0010
        /*0024*/ 	.byte	0x00, 0xf5, 0x21, 0x00


	//----- nvinfo : EIATTR_KPARAM_INFO
	.align		4
.L_19:
        /*0028*/ 	.byte	0x04, 0x17
        /*002a*/ 	.short	(.L_21 - .L_20)
.L_20:
        /*002c*/ 	.word	0x00000000
        /*0030*/ 	.short	0x0001
        /*0032*/ 	.short	0x0008
        /*0034*/ 	.byte	0x00, 0xf5, 0x21, 0x00


	//----- nvinfo : EIATTR_KPARAM_INFO
	.align		4
.L_21:
        /*0038*/ 	.byte	0x04, 0x17
        /*003a*/ 	.short	(.L_23 - .L_22)
.L_22:
        /*003c*/ 	.word	0x00000000
        /*0040*/ 	.short	0x0000
        /*0042*/ 	.short	0x0000
        /*0044*/ 	.byte	0x00, 0xf5, 0x21, 0x00


	//----- nvinfo : EIATTR_SPARSE_MMA_MASK
	.align		4
.L_23:
        /*0048*/ 	.byte	0x03, 0x50
        /*004a*/ 	.short	0x0000


	//----- nvinfo : EIATTR_MAXREG_COUNT
	.align		4
        /*004c*/ 	.byte	0x03, 0x1b
        /*004e*/ 	.short	0x00ff


	//----- nvinfo : EIATTR_MERCURY_ISA_VERSION
	.align		4
        /*0050*/ 	.byte	0x03, 0x5f
        /*0052*/ 	.short	0x0101


	//----- nvinfo : EIATTR_VRC_CTA_INIT_COUNT
	.align		4
        /*0054*/ 	.byte	0x02, 0x4a
	.zero		1
	.zero		1


	//----- nvinfo : EIATTR_EXIT_INSTR_OFFSETS
	.align		4
        /*0058*/ 	.byte	0x04, 0x1c
        /*005a*/ 	.short	(.L_25 - .L_24)


	//   ....[0]....
.L_24:
        /*005c*/ 	.word	0x00001150


	//----- nvinfo : EIATTR_CRS_STACK_SIZE
	.align		4
.L_25:
        /*0060*/ 	.byte	0x04, 0x1e
        /*0062*/ 	.short	(.L_27 - .L_26)
.L_26:
        /*0064*/ 	.word	0x00000000


	//----- nvinfo : EIATTR_CBANK_PARAM_SIZE
	.align		4
.L_27:
        /*0068*/ 	.byte	0x03, 0x19
        /*006a*/ 	.short	0x001c


	//----- nvinfo : EIATTR_PARAM_CBANK
	.align		4
        /*006c*/ 	.byte	0x04, 0x0a
        /*006e*/ 	.short	(.L_29 - .L_28)
	.align		4
.L_28:
        /*0070*/ 	.word	index@(.nv.constant0._Z8torture2PiS_S_i)
        /*0074*/ 	.short	0x0380
        /*0076*/ 	.short	0x001c


	//----- nvinfo : EIATTR_SW_WAR
	.align		4
.L_29:
        /*0078*/ 	.byte	0x04, 0x36
        /*007a*/ 	.short	(.L_31 - .L_30)
.L_30:
        /*007c*/ 	.word	0x00000008
.L_31:


//--------------------- .nv.info._Z7patternPiii   --------------------------
	.section	.nv.info._Z7patternPiii,"",@"SHT_CUDA_INFO"
	.sectionflags	@""
	.align	4


	//----- nvinfo : EIATTR_CUDA_API_VERSION
	.align		4
        /*0000*/ 	.byte	0x04, 0x37
        /*0002*/ 	.short	(.L_33 - .L_32)
.L_32:
        /*0004*/ 	.word	0x00000082


	//----- nvinfo : EIATTR_KPARAM_INFO
	.align		4
.L_33:
        /*0008*/ 	.byte	0x04, 0x17
        /*000a*/ 	.short	(.L_35 - .L_34)
.L_34:
        /*000c*/ 	.word	0x00000000
        /*0010*/ 	.short	0x0002
        /*0012*/ 	.short	0x000c
        /*0014*/ 	.byte	0x00, 0xf0, 0x11, 0x00


	//----- nvinfo : EIATTR_KPARAM_INFO
	.align		4
.L_35:
        /*0018*/ 	.byte	0x04, 0x17
        /*001a*/ 	.short	(.L_37 - .L_36)
.L_36:
        /*001c*/ 	.word	0x00000000
        /*0020*/ 	.short	0x0001
        /*0022*/ 	.short	0x0008
        /*0024*/ 	.byte	0x00, 0xf0, 0x11, 0x00


	//----- nvinfo : EIATTR_KPARAM_INFO
	.align		4
.L_37:
        /*0028*/ 	.byte	0x04, 0x17
        /*002a*/ 	.short	(.L_39 - .L_38)
.L_38:
        /*002c*/ 	.word	0x00000000
        /*0030*/ 	.short	0x0000
        /*0032*/ 	.short	0x0000
        /*0034*/ 	.byte	0x00, 0xf5, 0x21, 0x00


	//----- nvinfo : EIATTR_SPARSE_MMA_MASK
	.align		4
.L_39:
        /*0038*/ 	.byte	0x03, 0x50
        /*003a*/ 	.short	0x0000


	//----- nvinfo : EIATTR_MAXREG_COUNT
	.align		4
        /*003c*/ 	.byte	0x03, 0x1b
        /*003e*/ 	.short	0x00ff


	//----- nvinfo : EIATTR_MERCURY_ISA_VERSION
	.align		4
        /*0040*/ 	.byte	0x03, 0x5f
        /*0042*/ 	.short	0x0101


	//----- nvinfo : EIATTR_VRC_CTA_INIT_COUNT
	.align		4
        /*0044*/ 	.byte	0x02, 0x4a
	.zero		1
	.zero		1


	//----- nvinfo : EIATTR_EXIT_INSTR_OFFSETS
	.align		4
        /*0048*/ 	.byte	0x04, 0x1c
        /*004a*/ 	.short	(.L_41 - .L_40)


	//   ....[0]....
.L_40:
        /*004c*/ 	.word	0x00000040


	//   ....[1]....
        /*0050*/ 	.word	0x000002e0


	//----- nvinfo : EIATTR_CRS_STACK_SIZE
	.align		4
.L_41:
        /*0054*/ 	.byte	0x04, 0x1e
        /*0056*/ 	.short	(.L_43 - .L_42)
.L_42:
        /*0058*/ 	.word	0x00000000


	//----- nvinfo : EIATTR_CBANK_PARAM_SIZE
	.align		4
.L_43:
        /*005c*/ 	.byte	0x03, 0x19
        /*005e*/ 	.short	0x0010


	//----- nvinfo : EIATTR_PARAM_CBANK
	.align		4
        /*0060*/ 	.byte	0x04, 0x0a
        /*0062*/ 	.short	(.L_45 - .L_44)
	.align		4
.L_44:
        /*0064*/ 	.word	index@(.nv.constant0._Z7patternPiii)
        /*0068*/ 	.short	0x0380
        /*006a*/ 	.short	0x0010


	//----- nvinfo : EIATTR_SW_WAR
	.align		4
.L_45:
        /*006c*/ 	.byte	0x04, 0x36
        /*006e*/ 	.short	(.L_47 - .L_46)
.L_46:
        /*0070*/ 	.word	0x00000008
.L_47:


//--------------------- .nv.callgraph             --------------------------
	.section	.nv.callgraph,"",@"SHT_CUDA_CALLGRAPH"
	.align	4
	.sectionentsize	8
	.align		4
        /*0000*/ 	.word	0x00000000
	.align		4
        /*0004*/ 	.word	0xffffffff
	.align		4
        /*0008*/ 	.word	0x00000000
	.align		4
        /*000c*/ 	.word	0xfffffffe
	.align		4
        /*0010*/ 	.word	0x00000000
	.align		4
        /*0014*/ 	.word	0xfffffffd
	.align		4
        /*0018*/ 	.word	0x00000000
	.align		4
        /*001c*/ 	.word	0xfffffffc


//--------------------- .text._Z8torture2PiS_S_i  --------------------------
	.section	.text._Z8torture2PiS_S_i,"ax",@progbits
	.align	128
        .global         _Z8torture2PiS_S_i
        .type           _Z8torture2PiS_S_i,@function
        .size           _Z8torture2PiS_S_i,(.L_x_19 - _Z8torture2PiS_S_i)
        .other          _Z8torture2PiS_S_i,@"STO_CUDA_ENTRY STV_DEFAULT"
_Z8torture2PiS_S_i:
.text._Z8torture2PiS_S_i:
[----:B------:R-:W-:Y:S01]  /*0000*/  LDC R1, c[0x0][0x37c] ;  /* 0x0000df00ff017b82 */ /* 0x000fe20000000800 */
[----:B------:R-:W0:Y:S07]  /*0010*/  S2R R0, SR_TID.X ;  /* 0x0000000000007919 */ /* 0x000e2e0000002100 */
[----:B------:R-:W0:Y:S01]  /*0020*/  S2UR UR6, SR_CTAID.X ;  /* 0x00000000000679c3 */ /* 0x000e220000002500 */
[----:B------:R-:W1:Y:S01]  /*0030*/  LDCU UR8, c[0x0][0x398] ;  /* 0x00007300ff0877ac */ /* 0x000e620008000800 */
[----:B------:R-:W-:Y:S01]  /*0040*/  BSSY.RECONVERGENT B2, `(.L_x_0) ;  /* 0x000010c000027945 */ /* 0x000fe20003800200 */
[----:B------:R-:W-:Y:S01]  /*0050*/  HFMA2 R13, -RZ, RZ, 0, 0 ;  /* 0x00000000ff0d7431 */ /* 0x000fe200000001ff */
[----:B------:R-:W2:Y:S04]  /*0060*/  LDCU.64 UR4, c[0x0][0x358] ;  /* 0x00006b00ff0477ac */ /* 0x000ea80008000a00 */
[----:B------:R-:W0:Y:S01]  /*0070*/  LDC R3, c[0x0][0x360] ;  /* 0x0000d800ff037b82 */ /* 0x000e220000000800 */
[----:B------:R-:W3:Y:S01]  /*0080*/  LDCU UR7, c[0x0][0x370] ;  /* 0x00006e00ff0777ac */ /* 0x000ee20008000800 */
[----:B0-----:R-:W-:-:S02]  /*0090*/  IMAD R0, R3, UR6, R0 ;  /* 0x0000000603007c24 */ /* 0x001fc4000f8e0200 */
[----:B---3--:R-:W-:-:S03]  /*00a0*/  IMAD R3, R3, UR7, RZ ;  /* 0x0000000703037c24 */ /* 0x008fc6000f8e02ff */
[----:B-1----:R-:W-:-:S13]  /*00b0*/  ISETP.GE.AND P0, PT, R0, UR8, PT ;  /* 0x0000000800007c0c */ /* 0x002fda000bf06270 */
[----:B--2---:R-:W-:Y:S05]  /*00c0*/  @P0 BRA `(.L_x_1) ;  /* 0x00000010000c0947 */ /* 0x004fea0003800000 */
[----:B------:R-:W0:Y:S01]  /*00d0*/  I2F.U32.RP R8, R3 ;  /* 0x0000000300087306 */ /* 0x000e220000209000 */
[----:B------:R-:W-:Y:S01]  /*00e0*/  IADD3 R2, PT, PT, R0, R3, RZ ;  /* 0x0000000300027210 */ /* 0x000fe20007ffe0ff */
[----:B------:R-:W-:Y:S01]  /*00f0*/  IMAD.MOV R9, RZ, RZ, -R3 ;  /* 0x000000ffff097224 */ /* 0x000fe200078e0a03 */
[----:B------:R-:W-:Y:S01]  /*0100*/  ISETP.NE.U32.AND P2, PT, R3, RZ, PT ;  /* 0x000000ff0300720c */ /* 0x000fe20003f45070 */
[----:B------:R-:W-:Y:S01]  /*0110*/  BSSY.RECONVERGENT B1, `(.L_x_2) ;  /* 0x00000ef000017945 */ /* 0x000fe20003800200 */
[C---:B------:R-:W-:Y:S01]  /*0120*/  ISETP.GE.AND P0, PT, R2.reuse, UR8, PT ;  /* 0x0000000802007c0c */ /* 0x040fe2000bf06270 */
[----:B------:R-:W-:Y:S01]  /*0130*/  IMAD.MOV.U32 R13, RZ, RZ, RZ ;  /* 0x000000ffff0d7224 */ /* 0x000fe200078e00ff */
[----:B------:R-:W-:Y:S02]  /*0140*/  VIMNMX R7, PT, PT, R2, UR8, !PT ;  /* 0x0000000802077c48 */ /* 0x000fe4000ffe0100 */
[----:B------:R-:W-:-:S04]  /*0150*/  SEL R6, RZ, 0x1, P0 ;  /* 0x00000001ff067807 */ /* 0x000fc80000000000 */
[----:B------:R-:W-:Y:S01]  /*0160*/  IADD3 R2, PT, PT, R7, -R2, -R6 ;  /* 0x8000000207027210 */ /* 0x000fe20007ffe806 */
[----:B0-----:R-:W0:Y:S02]  /*0170*/  MUFU.RCP R8, R8 ;  /* 0x0000000800087308 */ /* 0x001e240000001000 */
[----:B0-----:R-:W-:-:S06]  /*0180*/  IADD3 R4, PT, PT, R8, 0xffffffe, RZ ;  /* 0x0ffffffe08047810 */ /* 0x001fcc0007ffe0ff */
[----:B------:R0:W1:Y:S02]  /*0190*/  F2I.FTZ.U32.TRUNC.NTZ R5, R4 ;  /* 0x0000000400057305 */ /* 0x000064000021f000 */
[----:B0-----:R-:W-:Y:S01]  /*01a0*/  MOV R4, RZ ;  /* 0x000000ff00047202 */ /* 0x001fe20000000f00 */
[----:B-1----:R-:W-:-:S04]  /*01b0*/  IMAD R9, R9, R5, RZ ;  /* 0x0000000509097224 */ /* 0x002fc800078e02ff */
[----:B------:R-:W-:-:S06]  /*01c0*/  IMAD.HI.U32 R5, R5, R9, R4 ;  /* 0x0000000905057227 */ /* 0x000fcc00078e0004 */
[----:B------:R-:W-:-:S04]  /*01d0*/  IMAD.HI.U32 R5, R5, R2, RZ ;  /* 0x0000000205057227 */ /* 0x000fc800078e00ff */
[----:B------:R-:W-:-:S04]  /*01e0*/  IMAD.MOV R4, RZ, RZ, -R5 ;  /* 0x000000ffff047224 */ /* 0x000fc800078e0a05 */
[----:B------:R-:W-:Y:S01]  /*01f0*/  IMAD R2, R3, R4, R2 ;  /* 0x0000000403027224 */ /* 0x000fe200078e0202 */
[----:B------:R-:W-:-:S04]  /*0200*/  MOV R4, R0 ;  /* 0x0000000000047202 */ /* 0x000fc80000000f00 */
[----:B------:R-:W-:-:S13]  /*0210*/  ISETP.GE.U32.AND P0, PT, R2, R3, PT ;  /* 0x000000030200720c */ /* 0x000fda0003f06070 */
[----:B------:R-:W-:Y:S02]  /*0220*/  @P0 IADD3 R2, PT, PT, -R3, R2, RZ ;  /* 0x0000000203020210 */ /* 0x000fe40007ffe1ff */
[----:B------:R-:W-:Y:S02]  /*0230*/  @P0 IADD3 R5, PT, PT, R5, 0x1, RZ ;  /* 0x0000000105050810 */ /* 0x000fe40007ffe0ff */
[----:B------:R-:W-:-:S13]  /*0240*/  ISETP.GE.U32.AND P1, PT, R2, R3, PT ;  /* 0x000000030200720c */ /* 0x000fda0003f26070 */
[----:B------:R-:W-:Y:S01]  /*0250*/  @P1 VIADD R5, R5, 0x1 ;  /* 0x0000000105051836 */ /* 0x000fe20000000000 */
[----:B------:R-:W-:-:S04]  /*0260*/  @!P2 LOP3.LUT R5, RZ, R3, RZ, 0x33, !PT ;  /* 0x00000003ff05a212 */ /* 0x000fc800078e33ff */
[----:B------:R-:W-:-:S04]  /*0270*/  IADD3 R5, PT, PT, R6, R5, RZ ;  /* 0x0000000506057210 */ /* 0x000fc80007ffe0ff */
[C---:B------:R-:W-:Y:S02]  /*0280*/  ISETP.GE.U32.AND P0, PT, R5.reuse, 0x3, PT ;  /* 0x000000030500780c */ /* 0x040fe40003f06070 */
[----:B------:R-:W-:-:S04]  /*0290*/  IADD3 R2, PT, PT, R5, 0x1, RZ ;  /* 0x0000000105027810 */ /* 0x000fc80007ffe0ff */
[----:B------:R-:W-:-:S07]  /*02a0*/  LOP3.LUT R5, R2, 0x3, RZ, 0xc0, !PT ;  /* 0x0000000302057812 */ /* 0x000fce00078ec0ff */
[----:B------:R-:W-:Y:S05]  /*02b0*/  @!P0 BRA `(.L_x_3) ;  /* 0x0000000c00508947 */ /* 0x000fea0003800000 */
[----:B------:R-:W-:Y:S01]  /*02c0*/  LOP3.LUT R2, R2, 0xfffffffc, RZ, 0xc0, !PT ;  /* 0xfffffffc02027812 */ /* 0x000fe200078ec0ff */
[----:B------:R-:W-:Y:S01]  /*02d0*/  BSSY.RELIABLE B0, `(.L_x_4) ;  /* 0x00000b4000007945 */ /* 0x000fe20003800100 */
[----:B------:R-:W-:Y:S01]  /*02e0*/  IMAD.MOV.U32 R13, RZ, RZ, RZ ;  /* 0x000000ffff0d7224 */ /* 0x000fe200078e00ff */
[----:B------:R-:W-:Y:S02]  /*02f0*/  MOV R4, R0 ;  /* 0x0000000000047202 */ /* 0x000fe40000000f00 */
[----:B------:R-:W-:-:S04]  /*0300*/  IADD3 R2, PT, PT, -R2, RZ, RZ ;  /* 0x000000ff02027210 */ /* 0x000fc80007ffe1ff */
[----:B------:R-:W-:-:S13]  /*0310*/  ISETP.GE.AND P0, PT, R2, RZ, PT ;  /* 0x000000ff0200720c */ /* 0x000fda0003f06270 */
[----:B------:R-:W-:Y:S05]  /*0320*/  @P0 BRA `(.L_x_5) ;  /* 0x0000000800b80947 */ /* 0x000fea0003800000 */
[----:B------:R-:W-:Y:S01]  /*0330*/  IADD3 R6, PT, PT, -R2, RZ, RZ ;  /* 0x000000ff02067210 */ /* 0x000fe20007ffe1ff */
[----:B------:R-:W-:Y:S01]  /*0340*/  BSSY.RECONVERGENT B3, `(.L_x_6) ;  /* 0x000006e000037945 */ /* 0x000fe20003800200 */
[----:B------:R-:W-:Y:S02]  /*0350*/  PLOP3.LUT P0, PT, PT, PT, PT, 0x80, 0x8 ;  /* 0x000000000008781c */ /* 0x000fe40003f0f070 */
[----:B------:R-:W-:-:S13]  /*0360*/  ISETP.GT.AND P1, PT, R6, 0xc, PT ;  /* 0x0000000c0600780c */ /* 0x000fda0003f24270 */
[----:B------:R-:W-:Y:S05]  /*0370*/  @!P1 BRA `(.L_x_7) ;  /* 0x0000000400a89947 */ /* 0x000fea0003800000 */
[----:B------:R-:W-:-:S13]  /*0380*/  PLOP3.LUT P0, PT, PT, PT, PT, 0x8, 0x80 ;  /* 0x000000000080781c */ /* 0x000fda0003f0e170 */
.L_x_8:
[----:B------:R-:W0:Y:S08]  /*0390*/  LDC.64 R18, c[0x0][0x380] ;  /* 0x0000e000ff127b82 */ /* 0x000e300000000a00 */
[----:B------:R-:W1:Y:S01]  /*03a0*/  LDC.64 R10, c[0x0][0x388] ;  /* 0x0000e200ff0a7b82 */ /* 0x000e620000000a00 */
[----:B0-----:R-:W-:-:S05]  /*03b0*/  IMAD.WIDE R6, R4, 0x4, R18 ;  /* 0x0000000404067825 */ /* 0x001fca00078e0212 */
[----:B------:R-:W1:Y:S01]  /*03c0*/  LDG.E.CONSTANT R21, desc[UR4][R6.64] ;  /* 0x0000000406157981 */ /* 0x000e62000c1e9900 */
[----:B------:R-:W-:-:S05]  /*03d0*/  IMAD.WIDE R16, R3, 0x4, R6 ;  /* 0x0000000403107825 */ /* 0x000fca00078e0206 */
[----:B------:R0:W2:Y:S01]  /*03e0*/  LDG.E.CONSTANT R27, desc[UR4][R16.64] ;  /* 0x00000004101b7981 */ /* 0x0000a2000c1e9900 */
[----:B------:R-:W-:-:S05]  /*03f0*/  IMAD.WIDE R22, R3, 0x4, R16 ;  /* 0x0000000403167825 */ /* 0x000fca00078e0210 */
[----:B------:R-:W3:Y:S01]  /*0400*/  LDG.E.CONSTANT R29, desc[UR4][R22.64] ;  /* 0x00000004161d7981 */ /* 0x000ee2000c1e9900 */
[C---:B------:R-:W-:Y:S02]  /*0410*/  IMAD R9, R3.reuse, 0x4, R4 ;  /* 0x0000000403097824 */ /* 0x040fe400078e0204 */
[----:B------:R-:W-:-:S04]  /*0420*/  IMAD.WIDE R14, R3, 0x4, R22 ;  /* 0x00000004030e7825 */ /* 0x000fc800078e0216 */
[----:B------:R-:W-:Y:S01]  /*0430*/  IMAD.WIDE R24, R9, 0x4, R18 ;  /* 0x0000000409187825 */ /* 0x000fe200078e0212 */
[----:B------:R-:W4:Y:S03]  /*0440*/  LDG.E.CONSTANT R12, desc[UR4][R14.64] ;  /* 0x000000040e0c7981 */ /* 0x000f26000c1e9900 */
[----:B0-----:R-:W-:Y:S02]  /*0450*/  IMAD.WIDE R16, R3, 0x4, R24 ;  /* 0x0000000403107825 */ /* 0x001fe400078e0218 */
[----:B------:R-:W5:Y:S02]  /*0460*/  LDG.E.CONSTANT R25, desc[UR4][R24.64] ;  /* 0x0000000418197981 */ /* 0x000f64000c1e9900 */
[----:B-1----:R-:W-:-:S05]  /*0470*/  IMAD.WIDE R20, R21, 0x4, R10 ;  /* 0x0000000415147825 */ /* 0x002fca00078e020a */
[----:B------:R-:W4:Y:S01]  /*0480*/  LDG.E.CONSTANT R4, desc[UR4][R20.64] ;  /* 0x0000000414047981 */ /* 0x000f22000c1e9900 */
[----:B--2---:R-:W-:-:S03]  /*0490*/  IMAD.WIDE R26, R27, 0x4, R10 ;  /* 0x000000041b1a7825 */ /* 0x004fc600078e020a */
[----:B------:R0:W4:Y:S01]  /*04a0*/  LDG.E.CONSTANT R8, desc[UR4][R20.64+0x4] ;  /* 0x0000040414087981 */ /* 0x000122000c1e9900 */
[----:B---3--:R-:W-:-:S03]  /*04b0*/  IMAD.WIDE R22, R29, 0x4, R10 ;  /* 0x000000041d167825 */ /* 0x008fc600078e020a */
[----:B------:R-:W2:Y:S04]  /*04c0*/  LDG.E.CONSTANT R6, desc[UR4][R26.64] ;  /* 0x000000041a067981 */ /* 0x000ea8000c1e9900 */
[----:B------:R-:W3:Y:S04]  /*04d0*/  LDG.E.CONSTANT R7, desc[UR4][R22.64] ;  /* 0x0000000416077981 */ /* 0x000ee8000c1e9900 */
[----:B------:R1:W3:Y:S04]  /*04e0*/  LDG.E.CONSTANT R14, desc[UR4][R22.64+0x4] ;  /* 0x00000404160e7981 */ /* 0x0002e8000c1e9900 */
[----:B------:R-:W2:Y:S01]  /*04f0*/  LDG.E.CONSTANT R27, desc[UR4][R26.64+0x4] ;  /* 0x000004041a1b7981 */ /* 0x000ea2000c1e9900 */
[----:B0-----:R-:W-:-:S03]  /*0500*/  IMAD.WIDE R20, R3, 0x4, R16 ;  /* 0x0000000403147825 */ /* 0x001fc600078e0210 */
[----:B------:R-:W3:Y:S04]  /*0510*/  LDG.E.CONSTANT R29, desc[UR4][R16.64] ;  /* 0x00000004101d7981 */ /* 0x000ee8000c1e9900 */
[----:B------:R0:W3:Y:S01]  /*0520*/  LDG.E.CONSTANT R15, desc[UR4][R20.64] ;  /* 0x00000004140f7981 */ /* 0x0000e2000c1e9900 */
[----:B------:R-:W-:-:S05]  /*0530*/  LEA R9, R3, R9, 0x2 ;  /* 0x0000000903097211 */ /* 0x000fca00078e10ff */
[----:B-1----:R-:W-:-:S04]  /*0540*/  IMAD.WIDE R22, R9, 0x4, R18 ;  /* 0x0000000409167825 */ /* 0x002fc800078e0212 */
[----:B0-----:R-:W-:-:S04]  /*0550*/  IMAD.WIDE R20, R3, 0x4, R20 ;  /* 0x0000000403147825 */ /* 0x001fc800078e0214 */
[----:B------:R-:W-:-:S04]  /*0560*/  IMAD.WIDE R16, R3, 0x4, R22 ;  /* 0x0000000403107825 */ /* 0x000fc800078e0216 */
[----:B-----5:R-:W-:-:S05]  /*0570*/  IMAD.WIDE R24, R25, 0x4, R10 ;  /* 0x0000000419187825 */ /* 0x020fca00078e020a */
[----:B------:R-:W5:Y:S01]  /*0580*/  LDG.E.CONSTANT R26, desc[UR4][R24.64] ;  /* 0x00000004181a7981 */ /* 0x000f62000c1e9900 */
[----:B----4-:R-:W-:Y:S01]  /*0590*/  IADD3 R4, PT, PT, R8, R4, R13 ;  /* 0x0000000408047210 */ /* 0x010fe20007ffe00d */
[----:B------:R-:W-:Y:S02]  /*05a0*/  IMAD.WIDE R12, R12, 0x4, R10 ;  /* 0x000000040c0c7825 */ /* 0x000fe400078e020a */
[----:B------:R3:W4:Y:S04]  /*05b0*/  LDG.E.CONSTANT R8, desc[UR4][R20.64] ;  /* 0x0000000414087981 */ /* 0x000728000c1e9900 */
[----:B------:R-:W5:Y:S01]  /*05c0*/  LDG.E.CONSTANT R21, desc[UR4][R24.64+0x4] ;  /* 0x0000040418157981 */ /* 0x000f62000c1e9900 */
[----:B--2---:R-:W-:-:S03]  /*05d0*/  IADD3 R4, PT, PT, R27, R6, R4 ;  /* 0x000000061b047210 */ /* 0x004fc60007ffe004 */
[----:B------:R-:W2:Y:S01]  /*05e0*/  LDG.E.CONSTANT R6, desc[UR4][R22.64] ;  /* 0x0000000416067981 */ /* 0x000ea2000c1e9900 */
[----:B---3--:R-:W-:-:S03]  /*05f0*/  IADD3 R20, PT, PT, R14, R7, R4 ;  /* 0x000000070e147210 */ /* 0x008fc60007ffe004 */
[----:B------:R-:W3:Y:S01]  /*0600*/  LDG.E.CONSTANT R27, desc[UR4][R12.64] ;  /* 0x000000040c1b7981 */ /* 0x000ee2000c1e9900 */
[----:B------:R-:W-:-:S03]  /*0610*/  IMAD.WIDE R28, R29, 0x4, R10 ;  /* 0x000000041d1c7825 */ /* 0x000fc600078e020a */
[----:B------:R0:W2:Y:S04]  /*0620*/  LDG.E.CONSTANT R7, desc[UR4][R16.64] ;  /* 0x0000000410077981 */ /* 0x0000a8000c1e9900 */
[----:B------:R1:W3:Y:S01]  /*0630*/  LDG.E.CONSTANT R23, desc[UR4][R12.64+0x4] ;  /* 0x000004040c177981 */ /* 0x0002e2000c1e9900 */
[----:B------:R-:W-:Y:S01]  /*0640*/  LEA R4, R3, R9, 0x2 ;  /* 0x0000000903047211 */ /* 0x000fe200078e10ff */
[----:B------:R-:W-:Y:S02]  /*0650*/  IMAD.WIDE R14, R15, 0x4, R10 ;  /* 0x000000040f0e7825 */ /* 0x000fe400078e020a */
[----:B------:R-:W2:Y:S02]  /*0660*/  LDG.E.CONSTANT R9, desc[UR4][R28.64] ;  /* 0x000000041c097981 */ /* 0x000ea4000c1e9900 */
[----:B0-----:R-:W-:-:S02]  /*0670*/  IMAD.WIDE R16, R3, 0x4, R16 ;  /* 0x0000000403107825 */ /* 0x001fc400078e0210 */
[----:B------:R-:W2:Y:S02]  /*0680*/  LDG.E.CONSTANT R22, desc[UR4][R28.64+0x4] ;  /* 0x000004041c167981 */ /* 0x000ea4000c1e9900 */
[----:B------:R-:W-:-:S04]  /*0690*/  IMAD.WIDE R18, R4, 0x4, R18 ;  /* 0x0000000404127825 */ /* 0x000fc800078e0212 */
[C---:B-1----:R-:W-:Y:S02]  /*06a0*/  IMAD.WIDE R12, R3.reuse, 0x4, R16 ;  /* 0x00000004030c7825 */ /* 0x042fe400078e0210 */
[----:B------:R-:W2:Y:S02]  /*06b0*/  LDG.E.CONSTANT R17, desc[UR4][R16.64] ;  /* 0x0000000410117981 */ /* 0x000ea4000c1e9900 */
[C---:B------:R-:W-:Y:S02]  /*06c0*/  IMAD.WIDE R24, R3.reuse, 0x4, R18 ;  /* 0x0000000403187825 */ /* 0x040fe400078e0212 */
[----:B------:R-:W2:Y:S04]  /*06d0*/  LDG.E.CONSTANT R13, desc[UR4][R12.64] ;  /* 0x000000040c0d7981 */ /* 0x000ea8000c1e9900 */
[----:B------:R-:W2:Y:S04]  /*06e0*/  LDG.E.CONSTANT R18, desc[UR4][R18.64] ;  /* 0x0000000412127981 */ /* 0x000ea8000c1e9900 */
[----:B------:R-:W2:Y:S04]  /*06f0*/  LDG.E.CONSTANT R12, desc[UR4][R14.64] ;  /* 0x000000040e0c7981 */ /* 0x000ea8000c1e9900 */
[----:B------:R0:W2:Y:S04]  /*0700*/  LDG.E.CONSTANT R19, desc[UR4][R24.64] ;  /* 0x0000000418137981 */ /* 0x0000a8000c1e9900 */
[----:B------:R-:W2:Y:S01]  /*0710*/  LDG.E.CONSTANT R15, desc[UR4][R14.64+0x4] ;  /* 0x000004040e0f7981 */ /* 0x000ea2000c1e9900 */
[----:B0-----:R-:W-:-:S05]  /*0720*/  IMAD.WIDE R24, R3, 0x4, R24 ;  /* 0x0000000403187825 */ /* 0x001fca00078e0218 */
[----:B------:R-:W2:Y:S01]  /*0730*/  LDG.E.CONSTANT R16, desc[UR4][R24.64] ;  /* 0x0000000418107981 */ /* 0x000ea2000c1e9900 */
[----:B------:R-:W-:-:S05]  /*0740*/  IMAD.WIDE R28, R3, 0x4, R24 ;  /* 0x00000004031c7825 */ /* 0x000fca00078e0218 */
[----:B------:R4:W2:Y:S02]  /*0750*/  LDG.E.CONSTANT R25, desc[UR4][R28.64] ;  /* 0x000000041c197981 */ /* 0x0008a4000c1e9900 */
[----:B----4-:R-:W-:-:S05]  /*0760*/  IMAD.WIDE R28, R8, 0x4, R10 ;  /* 0x00000004081c7825 */ /* 0x010fca00078e020a */
[----:B------:R-:W4:Y:S01]  /*0770*/  LDG.E.CONSTANT R14, desc[UR4][R28.64] ;  /* 0x000000041c0e7981 */ /* 0x000f22000c1e9900 */
[----:B---3--:R-:W-:-:S03]  /*0780*/  IADD3 R20, PT, PT, R23, R27, R20 ;  /* 0x0000001b17147210 */ /* 0x008fc60007ffe014 */
[----:B------:R0:W4:Y:S01]  /*0790*/  LDG.E.CONSTANT R27, desc[UR4][R28.64+0x4] ;  /* 0x000004041c1b7981 */ /* 0x000122000c1e9900 */
[----:B-----5:R-:W-:Y:S01]  /*07a0*/  IADD3 R26, PT, PT, R21, R26, R20 ;  /* 0x0000001a151a7210 */ /* 0x020fe20007ffe014 */
[----:B--2---:R-:W-:-:S04]  /*07b0*/  IMAD.WIDE R20, R6, 0x4, R10 ;  /* 0x0000000406147825 */ /* 0x004fc800078e020a */
[----:B------:R-:W-:Y:S01]  /*07c0*/  IMAD.WIDE R6, R7, 0x4, R10 ;  /* 0x0000000407067825 */ /* 0x000fe200078e020a */
[----:B------:R-:W2:Y:S01]  /*07d0*/  LDG.E.CONSTANT R24, desc[UR4][R20.64] ;  /* 0x0000000414187981 */ /* 0x000ea2000c1e9900 */
[----:B0-----:R-:W-:-:S03]  /*07e0*/  IADD3 R28, PT, PT, R22, R9, R26 ;  /* 0x00000009161c7210 */ /* 0x001fc60007ffe01a */
[----:B------:R0:W2:Y:S01]  /*07f0*/  LDG.E.CONSTANT R26, desc[UR4][R20.64+0x4] ;  /* 0x00000404141a7981 */ /* 0x0000a2000c1e9900 */
[----:B------:R-:W-:-:S03]  /*0800*/  IMAD.WIDE R8, R17, 0x4, R10 ;  /* 0x0000000411087825 */ /* 0x000fc600078e020a */
[----:B------:R-:W3:Y:S01]  /*0810*/  LDG.E.CONSTANT R17, desc[UR4][R6.64] ;  /* 0x0000000406117981 */ /* 0x000ee2000c1e9900 */
[----:B------:R-:W-:-:S03]  /*0820*/  IMAD.WIDE R22, R13, 0x4, R10 ;  /* 0x000000040d167825 */ /* 0x000fc600078e020a */
[----:B------:R-:W5:Y:S04]  /*0830*/  LDG.E.CONSTANT R29, desc[UR4][R8.64+0x4] ;  /* 0x00000404081d7981 */ /* 0x000f68000c1e9900 */
[----:B------:R-:W3:Y:S04]  /*0840*/  LDG.E.CONSTANT R6, desc[UR4][R6.64+0x4] ;  /* 0x0000040406067981 */ /* 0x000ee8000c1e9900 */
[----:B------:R-:W5:Y:S01]  /*0850*/  LDG.E.CONSTANT R7, desc[UR4][R22.64] ;  /* 0x0000000416077981 */ /* 0x000f62000c1e9900 */
[----:B------:R-:W-:-:S03]  /*0860*/  IADD3 R15, PT, PT, R15, R12, R28 ;  /* 0x0000000c0f0f7210 */ /* 0x000fc60007ffe01c */
[----:B------:R-:W5:Y:S01]  /*0870*/  LDG.E.CONSTANT R28, desc[UR4][R8.64] ;  /* 0x00000004081c7981 */ /* 0x000f62000c1e9900 */
[----:B------:R-:W-:-:S03]  /*0880*/  IMAD.WIDE R12, R18, 0x4, R10 ;  /* 0x00000004120c7825 */ /* 0x000fc600078e020a */
[----:B------:R-:W5:Y:S01]  /*0890*/  LDG.E.CONSTANT R22, desc[UR4][R22.64+0x4] ;  /* 0x0000040416167981 */ /* 0x000f62000c1e9900 */
[----:B------:R-:W-:-:S03]  /*08a0*/  IMAD.WIDE R18, R19, 0x4, R10 ;  /* 0x0000000413127825 */ /* 0x000fc600078e020a */
[----:B------:R-:W5:Y:S01]  /*08b0*/  LDG.E.CONSTANT R8, desc[UR4][R12.64] ;  /* 0x000000040c087981 */ /* 0x000f62000c1e9900 */
[----:B0-----:R-:W-:-:S03]  /*08c0*/  IMAD.WIDE R20, R16, 0x4, R10 ;  /* 0x0000000410147825 */ /* 0x001fc600078e020a */
[----:B------:R-:W5:Y:S04]  /*08d0*/  LDG.E.CONSTANT R9, desc[UR4][R18.64] ;  /* 0x0000000412097981 */ /* 0x000f68000c1e9900 */
[----:B------:R-:W5:Y:S01]  /*08e0*/  LDG.E.CONSTANT R13, desc[UR4][R12.64+0x4] ;  /* 0x000004040c0d7981 */ /* 0x000f62000c1e9900 */
[----:B------:R-:W-:-:S03]  /*08f0*/  IMAD.WIDE R10, R25, 0x4, R10 ;  /* 0x00000004190a7825 */ /* 0x000fc600078e020a */
[----:B------:R-:W5:Y:S04]  /*0900*/  LDG.E.CONSTANT R18, desc[UR4][R18.64+0x4] ;  /* 0x0000040412127981 */ /* 0x000f68000c1e9900 */
[----:B------:R-:W5:Y:S04]  /*0910*/  LDG.E.CONSTANT R16, desc[UR4][R20.64] ;  /* 0x0000000414107981 */ /* 0x000f68000c1e9900 */
[----:B------:R-:W5:Y:S04]  /*0920*/  LDG.E.CONSTANT R25, desc[UR4][R10.64] ;  /* 0x000000040a197981 */ /* 0x000f68000c1e9900 */
[----:B------:R-:W5:Y:S04]  /*0930*/  LDG.E.CONSTANT R23, desc[UR4][R10.64+0x4] ;  /* 0x000004040a177981 */ /* 0x000f68000c1e9900 */
[----:B------:R-:W5:Y:S01]  /*0940*/  LDG.E.CONSTANT R21, desc[UR4][R20.64+0x4] ;  /* 0x0000040414157981 */ /* 0x000f62000c1e9900 */
[----:B------:R-:W-:-:S05]  /*0950*/  VIADD R2, R2, 0x10 ;  /* 0x0000001002027836 */ /* 0x000fca0000000000 */
[----:B------:R-:W-:Y:S02]  /*0960*/  ISETP.GE.AND P1, PT, R2, -0xc, PT ;  /* 0xfffffff40200780c */ /* 0x000fe40003f26270 */
[----:B------:R-:W-:Y:S02]  /*0970*/  LEA R4, R3, R4, 0x2 ;  /* 0x0000000403047211 */ /* 0x000fe400078e10ff */
[----:B----4-:R-:W-:-:S04]  /*0980*/  IADD3 R15, PT, PT, R27, R14, R15 ;  /* 0x0000000e1b0f7210 */ /* 0x010fc80007ffe00f */
[----:B--2---:R-:W-:-:S04]  /*0990*/  IADD3 R15, PT, PT, R26, R24, R15 ;  /* 0x000000181a0f7210 */ /* 0x004fc80007ffe00f */
[----:B---3--:R-:W-:-:S04]  /*09a0*/  IADD3 R6, PT, PT, R6, R17, R15 ;  /* 0x0000001106067210 */ /* 0x008fc80007ffe00f */
[----:B-----5:R-:W-:-:S04]  /*09b0*/  IADD3 R6, PT, PT, R29, R28, R6 ;  /* 0x0000001c1d067210 */ /* 0x020fc80007ffe006 */
[----:B------:R-:W-:-:S04]  /*09c0*/  IADD3 R6, PT, PT, R22, R7, R6 ;  /* 0x0000000716067210 */ /* 0x000fc80007ffe006 */
[----:B------:R-:W-:-:S04]  /*09d0*/  IADD3 R6, PT, PT, R13, R8, R6 ;  /* 0x000000080d067210 */ /* 0x000fc80007ffe006 */
[----:B------:R-:W-:-:S04]  /*09e0*/  IADD3 R6, PT, PT, R18, R9, R6 ;  /* 0x0000000912067210 */ /* 0x000fc80007ffe006 */
[----:B------:R-:W-:-:S04]  /*09f0*/  IADD3 R6, PT, PT, R21, R16, R6 ;  /* 0x0000001015067210 */ /* 0x000fc80007ffe006 */
[----:B------:R-:W-:Y:S01]  /*0a00*/  IADD3 R13, PT, PT, R23, R25, R6 ;  /* 0x00000019170d7210 */ /* 0x000fe20007ffe006 */
[----:B------:R-:W-:Y:S06]  /*0a10*/  @!P1 BRA `(.L_x_8) ;  /* 0xfffffff8005c9947 */ /* 0x000fec000383ffff */
.L_x_7:
[----:B------:R-:W-:Y:S05]  /*0a20*/  BSYNC.RECONVERGENT B3 ;  /* 0x0000000000037941 */ /* 0x000fea0003800200 */
.L_x_6:
[----:B------:R-:W-:Y:S01]  /*0a30*/  IADD3 R6, PT, PT, -R2, RZ, RZ ;  /* 0x000000ff02067210 */ /* 0x000fe20007ffe1ff */
[----:B------:R-:W-:Y:S03]  /*0a40*/  BSSY.RECONVERGENT B3, `(.L_x_9) ;  /* 0x0000039000037945 */ /* 0x000fe60003800200 */
[----:B------:R-:W-:-:S13]  /*0a50*/  ISETP.GT.AND P1, PT, R6, 0x4, PT ;  /* 0x000000040600780c */ /* 0x000fda0003f24270 */
[----:B------:R-:W-:Y:S05]  /*0a60*/  @!P1 BRA `(.L_x_10) ;  /* 0x0000000000d89947 */ /* 0x000fea0003800000 */
[----:B------:R-:W0:Y:S02]  /*0a70*/  LDC.64 R14, c[0x0][0x380] ;  /* 0x0000e000ff0e7b82 */ /* 0x000e240000000a00 */
[----:B0-----:R-:W-:-:S04]  /*0a80*/  IMAD.WIDE R6, R4, 0x4, R14 ;  /* 0x0000000404067825 */ /* 0x001fc800078e020e */
[C---:B------:R-:W-:Y:S01]  /*0a90*/  IMAD R4, R3.reuse, 0x4, R4 ;  /* 0x0000000403047824 */ /* 0x040fe200078e0204 */
[----:B------:R0:W2:Y:S01]  /*0aa0*/  LDG.E.CONSTANT R29, desc[UR4][R6.64] ;  /* 0x00000004061d7981 */ /* 0x0000a2000c1e9900 */
[----:B------:R-:W-:-:S04]  /*0ab0*/  IMAD.WIDE R20, R3, 0x4, R6 ;  /* 0x0000000403147825 */ /* 0x000fc800078e0206 */
[----:B------:R-:W-:Y:S01]  /*0ac0*/  IMAD.WIDE R14, R4, 0x4, R14 ;  /* 0x00000004040e7825 */ /* 0x000fe200078e020e */
[----:B------:R-:W3:Y:S03]  /*0ad0*/  LDG.E.CONSTANT R23, desc[UR4][R20.64] ;  /* 0x0000000414177981 */ /* 0x000ee6000c1e9900 */
[----:B------:R-:W-:-:S04]  /*0ae0*/  IMAD.WIDE R8, R3, 0x4, R20 ;  /* 0x0000000403087825 */ /* 0x000fc800078e0214 */
[C---:B------:R-:W-:Y:S02]  /*0af0*/  IMAD.WIDE R10, R3.reuse, 0x4, R8 ;  /* 0x00000004030a7825 */ /* 0x040fe400078e0208 */
[----:B------:R-:W4:Y:S02]  /*0b00*/  LDG.E.CONSTANT R9, desc[UR4][R8.64] ;  /* 0x0000000408097981 */ /* 0x000f24000c1e9900 */
[C---:B------:R-:W-:Y:S02]  /*0b10*/  IMAD.WIDE R16, R3.reuse, 0x4, R14 ;  /* 0x0000000403107825 */ /* 0x040fe400078e020e */
[----:B------:R-:W5:Y:S04]  /*0b20*/  LDG.E.CONSTANT R11, desc[UR4][R10.64] ;  /* 0x000000040a0b7981 */ /* 0x000f68000c1e9900 */
[----:B------:R-:W5:Y:S01]  /*0b30*/  LDG.E.CONSTANT R15, desc[UR4][R14.64] ;  /* 0x000000040e0f7981 */ /* 0x000f62000c1e9900 */
[----:B------:R-:W-:-:S03]  /*0b40*/  IMAD.WIDE R18, R3, 0x4, R16 ;  /* 0x0000000403127825 */ /* 0x000fc600078e0210 */
[----:B------:R-:W5:Y:S01]  /*0b50*/  LDG.E.CONSTANT R17, desc[UR4][R16.64] ;  /* 0x0000000410117981 */ /* 0x000f62000c1e9900 */
[----:B0-----:R-:W-:-:S03]  /*0b60*/  IMAD.WIDE R6, R3, 0x4, R18 ;  /* 0x0000000403067825 */ /* 0x001fc600078e0212 */
[----:B------:R-:W5:Y:S04]  /*0b70*/  LDG.E.CONSTANT R19, desc[UR4][R18.64] ;  /* 0x0000000412137981 */ /* 0x000f68000c1e9900 */
[----:B------:R0:W5:Y:S02]  /*0b80*/  LDG.E.CONSTANT R25, desc[UR4][R6.64] ;  /* 0x0000000406197981 */ /* 0x000164000c1e9900 */
[----:B0-----:R-:W2:Y:S02]  /*0b90*/  LDC.64 R6, c[0x0][0x388] ;  /* 0x0000e200ff067b82 */ /* 0x001ea40000000a00 */
[----:B--2---:R-:W-:-:S05]  /*0ba0*/  IMAD.WIDE R28, R29, 0x4, R6 ;  /* 0x000000041d1c7825 */ /* 0x004fca00078e0206 */
[----:B------:R-:W2:Y:S01]  /*0bb0*/  LDG.E.CONSTANT R20, desc[UR4][R28.64] ;  /* 0x000000041c147981 */ /* 0x000ea2000c1e9900 */
[----:B---3--:R-:W-:-:S03]  /*0bc0*/  IMAD.WIDE R22, R23, 0x4, R6 ;  /* 0x0000000417167825 */ /* 0x008fc600078e0206 */
[----:B------:R-:W2:Y:S04]  /*0bd0*/  LDG.E.CONSTANT R12, desc[UR4][R28.64+0x4] ;  /* 0x000004041c0c7981 */ /* 0x000ea8000c1e9900 */
[----:B------:R-:W3:Y:S01]  /*0be0*/  LDG.E.CONSTANT R21, desc[UR4][R22.64] ;  /* 0x0000000416157981 */ /* 0x000ee2000c1e9900 */
[----:B----4-:R-:W-:-:S03]  /*0bf0*/  IMAD.WIDE R8, R9, 0x4, R6 ;  /* 0x0000000409087825 */ /* 0x010fc600078e0206 */
[----:B------:R-:W3:Y:S01]  /*0c00*/  LDG.E.CONSTANT R24, desc[UR4][R22.64+0x4] ;  /* 0x0000040416187981 */ /* 0x000ee2000c1e9900 */
[----:B-----5:R-:W-:-:S03]  /*0c10*/  IMAD.WIDE R10, R11, 0x4, R6 ;  /* 0x000000040b0a7825 */ /* 0x020fc600078e0206 */
[----:B------:R-:W4:Y:S04]  /*0c20*/  LDG.E.CONSTANT R26, desc[UR4][R8.64] ;  /* 0x00000004081a7981 */ /* 0x000f28000c1e9900 */
[----:B------:R-:W4:Y:S01]  /*0c30*/  LDG.E.CONSTANT R27, desc[UR4][R8.64+0x4] ;  /* 0x00000404081b7981 */ /* 0x000f22000c1e9900 */
[----:B------:R-:W-:-:S04]  /*0c40*/  IMAD.WIDE R14, R15, 0x4, R6 ;  /* 0x000000040f0e7825 */ /* 0x000fc800078e0206 */
[--C-:B------:R-:W-:Y:S01]  /*0c50*/  IMAD.WIDE R16, R17, 0x4, R6.reuse ;  /* 0x0000000411107825 */ /* 0x100fe200078e0206 */
[----:B------:R-:W5:Y:S04]  /*0c60*/  LDG.E.CONSTANT R28, desc[UR4][R14.64] ;  /* 0x000000040e1c7981 */ /* 0x000f68000c1e9900 */
[----:B------:R-:W5:Y:S01]  /*0c70*/  LDG.E.CONSTANT R8, desc[UR4][R10.64] ;  /* 0x000000040a087981 */ /* 0x000f62000c1e9900 */
[----:B------:R-:W-:-:S03]  /*0c80*/  IMAD.WIDE R18, R19, 0x4, R6 ;  /* 0x0000000413127825 */ /* 0x000fc600078e0206 */
[----:B------:R-:W5:Y:S04]  /*0c90*/  LDG.E.CONSTANT R29, desc[UR4][R14.64+0x4] ;  /* 0x000004040e1d7981 */ /* 0x000f68000c1e9900 */
        /* <DEDUP_REMOVED lines=8> */
[----:B------:R-:W-:-:S02]  /*0d20*/  PLOP3.LUT P0, PT, PT, PT, PT, 0x8, 0x80 ;  /* 0x000000000080781c */ /* 0x000fc40003f0e170 */
[----:B------:R-:W-:Y:S02]  /*0d30*/  IADD3 R2, PT, PT, R2, 0x8, RZ ;  /* 0x0000000802027810 */ /* 0x000fe40007ffe0ff */
[----:B------:R-:W-:Y:S02]  /*0d40*/  LEA R4, R3, R4, 0x2 ;  /* 0x0000000403047211 */ /* 0x000fe400078e10ff */
[----:B--2---:R-:W-:-:S04]  /*0d50*/  IADD3 R12, PT, PT, R12, R20, R13 ;  /* 0x000000140c0c7210 */ /* 0x004fc80007ffe00d */
[----:B---3--:R-:W-:-:S04]  /*0d60*/  IADD3 R12, PT, PT, R24, R21, R12 ;  /* 0x00000015180c7210 */ /* 0x008fc80007ffe00c */
[----:B----4-:R-:W-:-:S04]  /*0d70*/  IADD3 R12, PT, PT, R27, R26, R12 ;  /* 0x0000001a1b0c7210 */ /* 0x010fc80007ffe00c */
[----:B-----5:R-:W-:-:S04]  /*0d80*/  IADD3 R8, PT, PT, R11, R8, R12 ;  /* 0x000000080b087210 */ /* 0x020fc80007ffe00c */
[----:B------:R-:W-:-:S04]  /*0d90*/  IADD3 R8, PT, PT, R29, R28, R8 ;  /* 0x0000001c1d087210 */ /* 0x000fc80007ffe008 */
[----:B------:R-:W-:-:S04]  /*0da0*/  IADD3 R8, PT, PT, R23, R22, R8 ;  /* 0x0000001617087210 */ /* 0x000fc80007ffe008 */
[----:B------:R-:W-:-:S04]  /*0db0*/  IADD3 R8, PT, PT, R18, R9, R8 ;  /* 0x0000000912087210 */ /* 0x000fc80007ffe008 */
[----:B------:R-:W-:-:S07]  /*0dc0*/  IADD3 R13, PT, PT, R10, R25, R8 ;  /* 0x000000190a0d7210 */ /* 0x000fce0007ffe008 */
.L_x_10:
[----:B------:R-:W-:Y:S05]  /*0dd0*/  BSYNC.RECONVERGENT B3 ;  /* 0x0000000000037941 */ /* 0x000fea0003800200 */
.L_x_9:
[----:B------:R-:W-:-:S13]  /*0de0*/  ISETP.NE.OR P0, PT, R2, RZ, P0 ;  /* 0x000000ff0200720c */ /* 0x000fda0000705670 */
[----:B------:R-:W-:Y:S05]  /*0df0*/  @!P0 BREAK.RELIABLE B0 ;  /* 0x0000000000008942 */ /* 0x000fea0003800100 */
[----:B------:R-:W-:Y:S05]  /*0e00*/  @!P0 BRA `(.L_x_3) ;  /* 0x00000000007c8947 */ /* 0x000fea0003800000 */
.L_x_5:
[----:B------:R-:W-:Y:S05]  /*0e10*/  BSYNC.RELIABLE B0 ;  /* 0x0000000000007941 */ /* 0x000fea0003800100 */
.L_x_4:
[----:B------:R-:W0:Y:S02]  /*0e20*/  LDC.64 R6, c[0x0][0x380] ;  /* 0x0000e000ff067b82 */ /* 0x000e240000000a00 */
[----:B0-----:R-:W-:-:S06]  /*0e30*/  IMAD.WIDE R8, R4, 0x4, R6 ;  /* 0x0000000404087825 */ /* 0x001fcc00078e0206 */
[----:B------:R-:W0:Y:S01]  /*0e40*/  LDC.64 R6, c[0x0][0x388] ;  /* 0x0000e200ff067b82 */ /* 0x000e220000000a00 */
[----:B------:R-:W0:Y:S01]  /*0e50*/  LDG.E.CONSTANT R15, desc[UR4][R8.64] ;  /* 0x00000004080f7981 */ /* 0x000e22000c1e9900 */
[----:B------:R-:W-:-:S05]  /*0e60*/  IMAD.WIDE R16, R3, 0x4, R8 ;  /* 0x0000000403107825 */ /* 0x000fca00078e0208 */
[----:B------:R-:W2:Y:S01]  /*0e70*/  LDG.E.CONSTANT R11, desc[UR4][R16.64] ;  /* 0x00000004100b7981 */ /* 0x000ea2000c1e9900 */
[----:B------:R-:W-:-:S04]  /*0e80*/  IMAD.WIDE R18, R3, 0x4, R16 ;  /* 0x0000000403127825 */ /* 0x000fc800078e0210 */
[----:B------:R-:W-:Y:S02]  /*0e90*/  IMAD.WIDE R20, R3, 0x4, R18 ;  /* 0x0000000403147825 */ /* 0x000fe400078e0212 */
[----:B------:R-:W3:Y:S04]  /*0ea0*/  LDG.E.CONSTANT R19, desc[UR4][R18.64] ;  /* 0x0000000412137981 */ /* 0x000ee8000c1e9900 */
[----:B------:R-:W4:Y:S01]  /*0eb0*/  LDG.E.CONSTANT R21, desc[UR4][R20.64] ;  /* 0x0000000414157981 */ /* 0x000f22000c1e9900 */
[----:B0-----:R-:W-:-:S05]  /*0ec0*/  IMAD.WIDE R14, R15, 0x4, R6 ;  /* 0x000000040f0e7825 */ /* 0x001fca00078e0206 */
[----:B------:R-:W5:Y:S01]  /*0ed0*/  LDG.E.CONSTANT R12, desc[UR4][R14.64] ;  /* 0x000000040e0c7981 */ /* 0x000f62000c1e9900 */
[----:B--2---:R-:W-:-:S03]  /*0ee0*/  IMAD.WIDE R10, R11, 0x4, R6 ;  /* 0x000000040b0a7825 */ /* 0x004fc600078e0206 */
[----:B------:R-:W5:Y:S04]  /*0ef0*/  LDG.E.CONSTANT R22, desc[UR4][R14.64+0x4] ;  /* 0x000004040e167981 */ /* 0x000f68000c1e9900 */
[----:B------:R-:W2:Y:S01]  /*0f00*/  LDG.E.CONSTANT R23, desc[UR4][R10.64] ;  /* 0x000000040a177981 */ /* 0x000ea2000c1e9900 */
[----:B---3--:R-:W-:-:S03]  /*0f10*/  IMAD.WIDE R8, R19, 0x4, R6 ;  /* 0x0000000413087825 */ /* 0x008fc600078e0206 */
[----:B------:R-:W2:Y:S01]  /*0f20*/  LDG.E.CONSTANT R16, desc[UR4][R10.64+0x4] ;  /* 0x000004040a107981 */ /* 0x000ea2000c1e9900 */
[----:B----4-:R-:W-:-:S03]  /*0f30*/  IMAD.WIDE R6, R21, 0x4, R6 ;  /* 0x0000000415067825 */ /* 0x010fc600078e0206 */
[----:B------:R-:W3:Y:S04]  /*0f40*/  LDG.E.CONSTANT R17, desc[UR4][R8.64] ;  /* 0x0000000408117981 */ /* 0x000ee8000c1e9900 */
[----:B------:R-:W3:Y:S04]  /*0f50*/  LDG.E.CONSTANT R18, desc[UR4][R8.64+0x4] ;  /* 0x0000040408127981 */ /* 0x000ee8000c1e9900 */
[----:B------:R-:W4:Y:S04]  /*0f60*/  LDG.E.CONSTANT R19, desc[UR4][R6.64] ;  /* 0x0000000406137981 */ /* 0x000f28000c1e9900 */
[----:B------:R-:W4:Y:S01]  /*0f70*/  LDG.E.CONSTANT R20, desc[UR4][R6.64+0x4] ;  /* 0x0000040406147981 */ /* 0x000f22000c1e9900 */
[----:B------:R-:W-:-:S04]  /*0f80*/  IADD3 R2, PT, PT, R2, 0x4, RZ ;  /* 0x0000000402027810 */ /* 0x000fc80007ffe0ff */
[----:B------:R-:W-:Y:S01]  /*0f90*/  ISETP.NE.AND P0, PT, R2, RZ, PT ;  /* 0x000000ff0200720c */ /* 0x000fe20003f05270 */
[----:B------:R-:W-:Y:S01]  /*0fa0*/  IMAD R4, R3, 0x4, R4 ;  /* 0x0000000403047824 */ /* 0x000fe200078e0204 */
[----:B-----5:R-:W-:-:S04]  /*0fb0*/  IADD3 R12, PT, PT, R22, R12, R13 ;  /* 0x0000000c160c7210 */ /* 0x020fc80007ffe00d */
[----:B--2---:R-:W-:-:S04]  /*0fc0*/  IADD3 R12, PT, PT, R16, R23, R12 ;  /* 0x00000017100c7210 */ /* 0x004fc80007ffe00c */
[----:B---3--:R-:W-:-:S04]  /*0fd0*/  IADD3 R12, PT, PT, R18, R17, R12 ;  /* 0x00000011120c7210 */ /* 0x008fc80007ffe00c */
[----:B----4-:R-:W-:Y:S01]  /*0fe0*/  IADD3 R13, PT, PT, R20, R19, R12 ;  /* 0x00000013140d7210 */ /* 0x010fe20007ffe00c */
[----:B------:R-:W-:Y:S06]  /*0ff0*/  @P0 BRA `(.L_x_4) ;  /* 0xfffffffc00880947 */ /* 0x000fec000383ffff */
.L_x_3:
[----:B------:R-:W-:Y:S05]  /*1000*/  BSYNC.RECONVERGENT B1 ;  /* 0x0000000000017941 */ /* 0x000fea0003800200 */
.L_x_2:
[----:B------:R-:W-:-:S13]  /*1010*/  ISETP.NE.AND P0, PT, R5, RZ, PT ;  /* 0x000000ff0500720c */ /* 0x000fda0003f05270 */
[----:B------:R-:W-:Y:S05]  /*1020*/  @!P0 BRA `(.L_x_1) ;  /* 0x0000000000348947 */ /* 0x000fea0003800000 */
[----:B------:R-:W-:-:S07]  /*1030*/  IADD3 R5, PT, PT, -R5, RZ, RZ ;  /* 0x000000ff05057210 */ /* 0x000fce0007ffe1ff */
.L_x_11:
[----:B------:R-:W0:Y:S08]  /*1040*/  LDC.64 R6, c[0x0][0x380] ;  /* 0x0000e000ff067b82 */ /* 0x000e300000000a00 */
[----:B------:R-:W1:Y:S01]  /*1050*/  LDC.64 R8, c[0x0][0x388] ;  /* 0x0000e200ff087b82 */ /* 0x000e620000000a00 */
[----:B0-----:R-:W-:-:S06]  /*1060*/  IMAD.WIDE R6, R4, 0x4, R6 ;  /* 0x0000000404067825 */ /* 0x001fcc00078e0206 */
[----:B------:R-:W1:Y:S01]  /*1070*/  LDG.E.CONSTANT R7, desc[UR4][R6.64] ;  /* 0x0000000406077981 */ /* 0x000e62000c1e9900 */
[----:B------:R-:W-:-:S04]  /*1080*/  IADD3 R5, PT, PT, R5, 0x1, RZ ;  /* 0x0000000105057810 */ /* 0x000fc80007ffe0ff */
[----:B------:R-:W-:Y:S01]  /*1090*/  ISETP.NE.AND P0, PT, R5, RZ, PT ;  /* 0x000000ff0500720c */ /* 0x000fe20003f05270 */
[----:B-1----:R-:W-:-:S05]  /*10a0*/  IMAD.WIDE R8, R7, 0x4, R8 ;  /* 0x0000000407087825 */ /* 0x002fca00078e0208 */
[----:B------:R-:W2:Y:S04]  /*10b0*/  LDG.E.CONSTANT R2, desc[UR4][R8.64] ;  /* 0x0000000408027981 */ /* 0x000ea8000c1e9900 */
[----:B------:R-:W2:Y:S01]  /*10c0*/  LDG.E.CONSTANT R10, desc[UR4][R8.64+0x4] ;  /* 0x00000404080a7981 */ /* 0x000ea2000c1e9900 */
[----:B------:R-:W-:Y:S02]  /*10d0*/  IADD3 R4, PT, PT, R3, R4, RZ ;  /* 0x0000000403047210 */ /* 0x000fe40007ffe0ff */
[----:B--2---:R-:W-:Y:S01]  /*10e0*/  IADD3 R13, PT, PT, R10, R2, R13 ;  /* 0x000000020a0d7210 */ /* 0x004fe20007ffe00d */
[----:B------:R-:W-:Y:S06]  /*10f0*/  @P0 BRA `(.L_x_11) ;  /* 0xfffffffc00d00947 */ /* 0x000fec000383ffff */
.L_x_1:
[----:B------:R-:W-:Y:S05]  /*1100*/  BSYNC.RECONVERGENT B2 ;  /* 0x0000000000027941 */ /* 0x000fea0003800200 */
.L_x_0:
[----:B------:R-:W-:Y:S05]  /*1110*/  WARPSYNC.ALL ;  /* 0x0000000000007948 */ /* 0x000fea0003800000 */
[----:B------:R-:W0:Y:S02]  /*1120*/  LDC.64 R2, c[0x0][0x390] ;  /* 0x0000e400ff027b82 */ /* 0x000e240000000a00 */
[----:B0-----:R-:W-:-:S05]  /*1130*/  IMAD.WIDE.U32 R2, R0, 0x4, R2 ;  /* 0x0000000400027825 */ /* 0x001fca00078e0002 */
[----:B------:R-:W-:Y:S01]  /*1140*/  STG.E desc[UR4][R2.64], R13 ;  /* 0x0000000d02007986 */ /* 0x000fe2000c101904 */
[----:B------:R-:W-:Y:S05]  /*1150*/  EXIT ;  /* 0x000000000000794d */ /* 0x000fea0003800000 */
.L_x_12:
[----:B------:R-:W-:-:S00]  /*1160*/  BRA `(.L_x_12) ;  /* 0xfffffffc00fc7947 */ /* 0x000fc0000383ffff */
[----:B------:R-:W-:-:S00]  /*1170*/  NOP ;  /* 0x0000000000007918 */ /* 0x000fc00000000000 */
        /* <DEDUP_REMOVED lines=8> */
.L_x_19:


//--------------------- .text._Z7patternPiii      --------------------------
	.section	.text._Z7patternPiii,"ax",@progbits
	.align	128
        .global         _Z7patternPiii
        .type           _Z7patternPiii,@function
        .size           _Z7patternPiii,(.L_x_18 - _Z7patternPiii)
        .other          _Z7patternPiii,@"STO_CUDA_ENTRY STV_DEFAULT"
_Z7patternPiii:
.text._Z7patternPiii:
[----:B------:R-:W-:Y:S01]  /*0000*/  LDC R1, c[0x0][0x37c] ;  /* 0x0000df00ff017b82 */ /* 0x000fe20000000800 */
[----:B------:R-:W0:Y:S01]  /*0010*/  S2R R5, SR_TID.X ;  /* 0x0000000000057919 */ /* 0x000e220000002100 */
[----:B------:R-:W0:Y:S02]  /*0020*/  LDCU UR4, c[0x0][0x388] ;  /* 0x00007100ff0477ac */ /* 0x000e240008000800 */
[----:B0-----:R-:W-:-:S13]  /*0030*/  ISETP.GE.AND P0, PT, R5, UR4, PT ;  /* 0x0000000405007c0c */ /* 0x001fda000bf06270 */
[----:B------:R-:W-:Y:S05]  /*0040*/  @P0 EXIT ;  /* 0x000000000000094d */ /* 0x000fea0003800000 */
[----:B------:R-:W0:Y:S01]  /*0050*/  LDC.64 R2, c[0x0][0x380] ;  /* 0x0000e000ff027b82 */ /* 0x000e220000000a00 */
[----:B------:R-:W1:Y:S01]  /*0060*/  LDCU UR6, c[0x0][0x360] ;  /* 0x00006c00ff0677ac */ /* 0x000e620008000800 */
[----:B------:R-:W2:Y:S01]  /*0070*/  LDCU UR7, c[0x0][0x38c] ;  /* 0x00007180ff0777ac */ /* 0x000ea20008000800 */
[----:B------:R-:W1:Y:S01]  /*0080*/  LDCU UR4, c[0x0][0x370] ;  /* 0x00006e00ff0477ac */ /* 0x000e620008000800 */
[----:B------:R-:W3:Y:S01]  /*0090*/  LDCU.64 UR8, c[0x0][0x358] ;  /* 0x00006b00ff0877ac */ /* 0x000ee20008000a00 */
[----:B------:R-:W4:Y:S01]  /*00a0*/  LDCU UR11, c[0x0][0x38c] ;  /* 0x00007180ff0b77ac */ /* 0x000f220008000800 */
[----:B------:R-:W5:Y:S01]  /*00b0*/  LDCU UR12, c[0x0][0x388] ;  /* 0x00007100ff0c77ac */ /* 0x000f620008000800 */
[----:B--2---:R-:W-:Y:S02]  /*00c0*/  USHF.R.S32.HI UR7, URZ, 0x1f, UR7 ;  /* 0x0000001fff077899 */ /* 0x004fe40008011407 */
[----:B-1-3--:R-:W-:-:S12]  /*00d0*/  UIMAD UR6, UR6, UR4, URZ ;  /* 0x00000004060672a4 */ /* 0x00afd8000f8e02ff */
.L_x_16:
[----:B------:R-:W-:Y:S01]  /*00e0*/  IMAD.WIDE R6, R5, 0x4d, RZ ;  /* 0x0000004d05067825 */ /* 0x000fe200078e02ff */
[----:B------:R-:W-:Y:S04]  /*00f0*/  BSSY.RECONVERGENT B0, `(.L_x_13) ;  /* 0x0000019000007945 */ /* 0x000fe80003800200 */
[----:B------:R-:W-:-:S04]  /*0100*/  LOP3.LUT R0, R7, UR7, RZ, 0xfc, !PT ;  /* 0x0000000707007c12 */ /* 0x000fc8000f8efcff */
[----:B------:R-:W-:-:S13]  /*0110*/  ISETP.NE.U32.AND P0, PT, R0, RZ, PT ;  /* 0x000000ff0000720c */ /* 0x000fda0003f05070 */
[----:B------:R-:W-:Y:S05]  /*0120*/  @P0 BRA `(.L_x_14) ;  /* 0x00000000004c0947 */ /* 0x000fea0003800000 */
[----:B----4-:R-:W1:Y:S01]  /*0130*/  I2F.U32.RP R0, UR11 ;  /* 0x0000000b00007d06 */ /* 0x010e620008209000 */
[----:B------:R-:W-:-:S07]  /*0140*/  ISETP.NE.U32.AND P1, PT, RZ, UR11, PT ;  /* 0x0000000bff007c0c */ /* 0x000fce000bf25070 */
[----:B-1----:R-:W1:Y:S02]  /*0150*/  MUFU.RCP R0, R0 ;  /* 0x0000000000007308 */ /* 0x002e640000001000 */
[----:B-1----:R-:W-:-:S06]  /*0160*/  VIADD R8, R0, 0xffffffe ;  /* 0x0ffffffe00087836 */ /* 0x002fcc0000000000 */
[----:B------:R1:W2:Y:S02]  /*0170*/  F2I.FTZ.U32.TRUNC.NTZ R9, R8 ;  /* 0x0000000800097305 */ /* 0x0002a4000021f000 */
[----:B-1----:R-:W-:Y:S02]  /*0180*/  HFMA2 R8, -RZ, RZ, 0, 0 ;  /* 0x00000000ff087431 */ /* 0x002fe400000001ff */
[----:B--2---:R-:W-:-:S04]  /*0190*/  IMAD.MOV R7, RZ, RZ, -R9 ;  /* 0x000000ffff077224 */ /* 0x004fc800078e0a09 */
[----:B------:R-:W-:-:S04]  /*01a0*/  IMAD R7, R7, UR11, RZ ;  /* 0x0000000b07077c24 */ /* 0x000fc8000f8e02ff */
[----:B------:R-:W-:-:S06]  /*01b0*/  IMAD.HI.U32 R9, R9, R7, R8 ;  /* 0x0000000709097227 */ /* 0x000fcc00078e0008 */
[----:B------:R-:W-:-:S04]  /*01c0*/  IMAD.HI.U32 R9, R9, R6, RZ ;  /* 0x0000000609097227 */ /* 0x000fc800078e00ff */
[----:B------:R-:W-:-:S04]  /*01d0*/  IMAD.MOV R9, RZ, RZ, -R9 ;  /* 0x000000ffff097224 */ /* 0x000fc800078e0a09 */
[----:B------:R-:W-:-:S05]  /*01e0*/  IMAD R6, R9, UR11, R6 ;  /* 0x0000000b09067c24 */ /* 0x000fca000f8e0206 */
[----:B------:R-:W-:-:S13]  /*01f0*/  ISETP.GE.U32.AND P0, PT, R6, UR11, PT ;  /* 0x0000000b06007c0c */ /* 0x000fda000bf06070 */
[----:B------:R-:W-:-:S04]  /*0200*/  @P0 IADD3 R6, PT, PT, R6, -UR11, RZ ;  /* 0x8000000b06060c10 */ /* 0x000fc8000fffe0ff */
[----:B------:R-:W-:-:S13]  /*0210*/  ISETP.GE.U32.AND P0, PT, R6, UR11, PT ;  /* 0x0000000b06007c0c */ /* 0x000fda000bf06070 */
[----:B------:R-:W-:Y:S01]  /*0220*/  @P0 VIADD R6, R6, -UR11 ;  /* 0x8000000b06060c36 */ /* 0x000fe20008000000 */
[----:B------:R-:W-:-:S04]  /*0230*/  @!P1 LOP3.LUT R6, RZ, UR11, RZ, 0x33, !PT ;  /* 0x0000000bff069c12 */ /* 0x000fc8000f8e33ff */
[----:B------:R-:W-:Y:S01]  /*0240*/  MOV R9, R6 ;  /* 0x0000000600097202 */ /* 0x000fe20000000f00 */
[----:B------:R-:W-:Y:S06]  /*0250*/  BRA `(.L_x_15) ;  /* 0x0000000000087947 */ /* 0x000fec0003800000 */
.L_x_14:
[----:B------:R-:W-:-:S07]  /*0260*/  MOV R0, 0x280 ;  /* 0x0000028000007802 */ /* 0x000fce0000000f00 */
[----:B0---45:R-:W-:Y:S05]  /*0270*/  CALL.REL.NOINC `($__internal_0_$__cuda_sm20_rem_s64) ;  /* 0x00000000001c7944 */ /* 0x031fea0003c00000 */
.L_x_15:
[----:B-----5:R-:W-:Y:S05]  /*0280*/  BSYNC.RECONVERGENT B0 ;  /* 0x0000000000007941 */ /* 0x020fea0003800200 */
.L_x_13:
[----:B0-----:R-:W-:-:S04]  /*0290*/  IMAD.WIDE R6, R5, 0x4, R2 ;  /* 0x0000000405067825 */ /* 0x001fc800078e0202 */
[----:B------:R-:W-:Y:S01]  /*02a0*/  VIADD R5, R5, UR6 ;  /* 0x0000000605057c36 */ /* 0x000fe20008000000 */
[----:B------:R1:W-:Y:S04]  /*02b0*/  STG.E desc[UR8][R6.64], R9 ;  /* 0x0000000906007986 */ /* 0x0003e8000c101908 */
[----:B------:R-:W-:-:S13]  /*02c0*/  ISETP.GE.AND P0, PT, R5, UR12, PT ;  /* 0x0000000c05007c0c */ /* 0x000fda000bf06270 */
[----:B-1----:R-:W-:Y:S05]  /*02d0*/  @!P0 BRA `(.L_x_16) ;  /* 0xfffffffc00808947 */ /* 0x002fea000383ffff */
[----:B------:R-:W-:Y:S05]  /*02e0*/  EXIT ;  /* 0x000000000000794d */ /* 0x000fea0003800000 */
        .weak           $__internal_0_$__cuda_sm20_rem_s64
        .type           $__internal_0_$__cuda_sm20_rem_s64,@function
        .size           $__internal_0_$__cuda_sm20_rem_s64,(.L_x_18 - $__internal_0_$__cuda_sm20_rem_s64)
$__internal_0_$__cuda_sm20_rem_s64:
[----:B------:R-:W0:Y:S01]  /*02f0*/  LDCU UR10, c[0x0][0x38c] ;  /* 0x00007180ff0a77ac */ /* 0x000e220008000800 */
[----:B------:R-:W-:Y:S02]  /*0300*/  UISETP.GE.AND UP0, UPT, UR7, URZ, UPT ;  /* 0x000000ff0700728c */ /* 0x000fe4000bf06270 */
[----:B0-----:R-:W-:-:S04]  /*0310*/  UIADD3 UR4, UP1, UPT, URZ, -UR10, URZ ;  /* 0x8000000aff047290 */ /* 0x001fc8000ff3e0ff */
[----:B------:R-:W-:Y:S02]  /*0320*/  UIADD3.X UR5, UPT, UPT, URZ, ~UR7, URZ, UP1, !UPT ;  /* 0x80000007ff057290 */ /* 0x000fe40008ffe4ff */
[----:B------:R-:W-:Y:S02]  /*0330*/  USEL UR4, UR4, UR10, !UP0 ;  /* 0x0000000a04047287 */ /* 0x000fe4000c000000 */
[----:B------:R-:W-:-:S09]  /*0340*/  USEL UR5, UR5, UR7, !UP0 ;  /* 0x0000000705057287 */ /* 0x000fd2000c000000 */
[----:B------:R-:W0:Y:S08]  /*0350*/  I2F.U64.RP R4, UR4 ;  /* 0x0000000400047d12 */ /* 0x000e300008309000 */
[----:B0-----:R-:W0:Y:S02]  /*0360*/  MUFU.RCP R4, R4 ;  /* 0x0000000400047308 */ /* 0x001e240000001000 */
[----:B0-----:R-:W-:-:S06]  /*0370*/  IADD3 R8, PT, PT, R4, 0x1ffffffe, RZ ;  /* 0x1ffffffe04087810 */ /* 0x001fcc0007ffe0ff */
[----:B------:R-:W0:Y:S02]  /*0380*/  F2I.U64.TRUNC R8, R8 ;  /* 0x0000000800087311 */ /* 0x000e24000020d800 */
[----:B0-----:R-:W-:-:S04]  /*0390*/  IMAD.WIDE.U32 R10, R8, UR4, RZ ;  /* 0x00000004080a7c25 */ /* 0x001fc8000f8e00ff */
[----:B------:R-:W-:Y:S01]  /*03a0*/  IMAD R11, R8, UR5, R11 ;  /* 0x00000005080b7c24 */ /* 0x000fe2000f8e020b */
[----:B------:R-:W-:-:S03]  /*03b0*/  IADD3 R13, P0, PT, RZ, -R10, RZ ;  /* 0x8000000aff0d7210 */ /* 0x000fc60007f1e0ff */
[----:B------:R-:W-:Y:S02]  /*03c0*/  IMAD R11, R9, UR4, R11 ;  /* 0x00000004090b7c24 */ /* 0x000fe4000f8e020b */
[----:B------:R-:W-:-:S04]  /*03d0*/  IMAD.HI.U32 R10, R8, R13, RZ ;  /* 0x0000000d080a7227 */ /* 0x000fc800078e00ff */
[----:B------:R-:W-:Y:S01]  /*03e0*/  IMAD.X R15, RZ, RZ, ~R11, P0 ;  /* 0x000000ffff0f7224 */ /* 0x000fe200000e0e0b */
[----:B------:R-:W-:-:S03]  /*03f0*/  MOV R11, R8 ;  /* 0x00000008000b7202 */ /* 0x000fc60000000f00 */
[-C--:B------:R-:W-:Y:S02]  /*0400*/  IMAD R17, R9, R15.reuse, RZ ;  /* 0x0000000f09117224 */ /* 0x080fe400078e02ff */
[----:B------:R-:W-:-:S04]  /*0410*/  IMAD.WIDE.U32 R10, P0, R8, R15, R10 ;  /* 0x0000000f080a7225 */ /* 0x000fc8000780000a */
[----:B------:R-:W-:-:S04]  /*0420*/  IMAD.HI.U32 R15, R9, R15, RZ ;  /* 0x0000000f090f7227 */ /* 0x000fc800078e00ff */
[----:B------:R-:W-:-:S04]  /*0430*/  IMAD.HI.U32 R10, P1, R9, R13, R10 ;  /* 0x0000000d090a7227 */ /* 0x000fc8000782000a */
[----:B------:R-:W-:Y:S01]  /*0440*/  IMAD.X R4, R15, 0x1, R9, P0 ;  /* 0x000000010f047824 */ /* 0x000fe200000e0609 */
[----:B------:R-:W-:Y:S02]  /*0450*/  IADD3 R11, P2, PT, R17, R10, RZ ;  /* 0x0000000a110b7210 */ /* 0x000fe40007f5e0ff */
[----:B------:R-:W-:Y:S02]  /*0460*/  IADD3 R15, P4, PT, RZ, -R6, RZ ;  /* 0x80000006ff0f7210 */ /* 0x000fe40007f9e0ff */
[----:B------:R-:W-:Y:S01]  /*0470*/  IADD3.X R13, PT, PT, RZ, RZ, R4, P2, P1 ;  /* 0x000000ffff0d7210 */ /* 0x000fe200017e2404 */
[----:B------:R-:W-:Y:S01]  /*0480*/  IMAD.WIDE.U32 R8, R11, UR4, RZ ;  /* 0x000000040b087c25 */ /* 0x000fe2000f8e00ff */
[----:B------:R-:W-:-:S03]  /*0490*/  ISETP.GE.AND P1, PT, R7, RZ, PT ;  /* 0x000000ff0700720c */ /* 0x000fc60003f26270 */
[----:B------:R-:W-:Y:S01]  /*04a0*/  IMAD R4, R11, UR5, R9 ;  /* 0x000000050b047c24 */ /* 0x000fe2000f8e0209 */
[----:B------:R-:W-:-:S03]  /*04b0*/  IADD3 R9, P0, PT, RZ, -R8, RZ ;  /* 0x80000008ff097210 */ /* 0x000fc60007f1e0ff */
[----:B------:R-:W-:Y:S02]  /*04c0*/  IMAD R4, R13, UR4, R4 ;  /* 0x000000040d047c24 */ /* 0x000fe4000f8e0204 */
[----:B------:R-:W-:-:S03]  /*04d0*/  IMAD.HI.U32 R10, R11, R9, RZ ;  /* 0x000000090b0a7227 */ /* 0x000fc600078e00ff */
[----:B------:R-:W-:Y:S02]  /*04e0*/  IADD3.X R8, PT, PT, RZ, ~R4, RZ, P0, !PT ;  /* 0x80000004ff087210 */ /* 0x000fe400007fe4ff */
[----:B------:R-:W-:-:S03]  /*04f0*/  SEL R4, R15, R6, !P1 ;  /* 0x000000060f047207 */ /* 0x000fc60004800000 */
[----:B------:R-:W-:-:S04]  /*0500*/  IMAD.WIDE.U32 R10, P0, R11, R8, R10 ;  /* 0x000000080b0a7225 */ /* 0x000fc8000780000a */
[----:B------:R-:W-:-:S04]  /*0510*/  IMAD.HI.U32 R9, P2, R13, R9, R10 ;  /* 0x000000090d097227 */ /* 0x000fc8000784000a */
[CC--:B------:R-:W-:Y:S02]  /*0520*/  IMAD R10, R13.reuse, R8.reuse, RZ ;  /* 0x000000080d0a7224 */ /* 0x0c0fe400078e02ff */
[----:B------:R-:W-:Y:S02]  /*0530*/  IMAD.X R11, RZ, RZ, ~R7, P4 ;  /* 0x000000ffff0b7224 */ /* 0x000fe400020e0e07 */
[----:B------:R-:W-:Y:S01]  /*0540*/  IMAD.HI.U32 R8, R13, R8, RZ ;  /* 0x000000080d087227 */ /* 0x000fe200078e00ff */
[----:B------:R-:W-:Y:S02]  /*0550*/  IADD3 R9, P3, PT, R10, R9, RZ ;  /* 0x000000090a097210 */ /* 0x000fe40007f7e0ff */
[----:B------:R-:W-:Y:S01]  /*0560*/  SEL R10, R11, R7, !P1 ;  /* 0x000000070b0a7207 */ /* 0x000fe20004800000 */
[----:B------:R-:W-:Y:S01]  /*0570*/  IMAD.MOV.U32 R7, RZ, RZ, RZ ;  /* 0x000000ffff077224 */ /* 0x000fe200078e00ff */
[----:B------:R-:W-:Y:S01]  /*0580*/  IADD3.X R13, PT, PT, R8, R13, RZ, P0, !PT ;  /* 0x0000000d080d7210 */ /* 0x000fe200007fe4ff */
[----:B------:R-:W-:-:S03]  /*0590*/  IMAD.HI.U32 R6, R9, R4, RZ ;  /* 0x0000000409067227 */ /* 0x000fc600078e00ff */
[----:B------:R-:W-:Y:S01]  /*05a0*/  IADD3.X R13, PT, PT, RZ, RZ, R13, P3, P2 ;  /* 0x000000ffff0d7210 */ /* 0x000fe20001fe440d */
[----:B------:R-:W-:-:S04]  /*05b0*/  IMAD.WIDE.U32 R6, R9, R10, R6 ;  /* 0x0000000a09067225 */ /* 0x000fc800078e0006 */
[C---:B------:R-:W-:Y:S02]  /*05c0*/  IMAD R9, R13.reuse, R10, RZ ;  /* 0x0000000a0d097224 */ /* 0x040fe400078e02ff */
[----:B------:R-:W-:-:S04]  /*05d0*/  IMAD.HI.U32 R6, P0, R13, R4, R6 ;  /* 0x000000040d067227 */ /* 0x000fc80007800006 */
[----:B------:R-:W-:Y:S01]  /*05e0*/  IMAD.HI.U32 R8, R13, R10, RZ ;  /* 0x0000000a0d087227 */ /* 0x000fe200078e00ff */
[----:B------:R-:W-:-:S04]  /*05f0*/  IADD3 R9, P2, PT, R9, R6, RZ ;  /* 0x0000000609097210 */ /* 0x000fc80007f5e0ff */
[----:B------:R-:W-:Y:S01]  /*0600*/  IADD3.X R8, PT, PT, R8, RZ, RZ, P0, !PT ;  /* 0x000000ff08087210 */ /* 0x000fe200007fe4ff */
[----:B------:R-:W-:-:S04]  /*0610*/  IMAD.WIDE.U32 R6, R9, UR4, RZ ;  /* 0x0000000409067c25 */ /* 0x000fc8000f8e00ff */
[----:B------:R-:W-:Y:S02]  /*0620*/  IMAD.X R8, RZ, RZ, R8, P2 ;  /* 0x000000ffff087224 */ /* 0x000fe400010e0608 */
[----:B------:R-:W-:Y:S01]  /*0630*/  IMAD R9, R9, UR5, R7 ;  /* 0x0000000509097c24 */ /* 0x000fe2000f8e0207 */
[----:B------:R-:W-:-:S03]  /*0640*/  IADD3 R7, P2, PT, -R6, R4, RZ ;  /* 0x0000000406077210 */ /* 0x000fc60007f5e1ff */
[----:B------:R-:W-:Y:S01]  /*0650*/  IMAD R8, R8, UR4, R9 ;  /* 0x0000000408087c24 */ /* 0x000fe2000f8e0209 */
[----:B------:R-:W-:-:S04]  /*0660*/  ISETP.GE.U32.AND P0, PT, R7, UR4, PT ;  /* 0x0000000407007c0c */ /* 0x000fc8000bf06070 */
[----:B------:R-:W-:Y:S02]  /*0670*/  IADD3.X R9, PT, PT, ~R8, R10, RZ, P2, !PT ;  /* 0x0000000a08097210 */ /* 0x000fe400017fe5ff */
[----:B------:R-:W-:Y:S02]  /*0680*/  IADD3 R4, P2, PT, R7, -UR4, RZ ;  /* 0x8000000407047c10 */ /* 0x000fe4000ff5e0ff */
[C---:B------:R-:W-:Y:S02]  /*0690*/  ISETP.GE.U32.AND.EX P0, PT, R9.reuse, UR5, PT, P0 ;  /* 0x0000000509007c0c */ /* 0x040fe4000bf06100 */
[----:B------:R-:W-:Y:S02]  /*06a0*/  IADD3.X R6, PT, PT, R9, ~UR5, RZ, P2, !PT ;  /* 0x8000000509067c10 */ /* 0x000fe400097fe4ff */
[----:B------:R-:W-:Y:S01]  /*06b0*/  SEL R4, R4, R7, P0 ;  /* 0x0000000704047207 */ /* 0x000fe20000000000 */
[----:B------:R-:W-:Y:S01]  /*06c0*/  HFMA2 R7, -RZ, RZ, 0, 0 ;  /* 0x00000000ff077431 */ /* 0x000fe200000001ff */
[----:B------:R-:W-:-:S02]  /*06d0*/  SEL R6, R6, R9, P0 ;  /* 0x0000000906067207 */ /* 0x000fc40000000000 */
[C---:B------:R-:W-:Y:S01]  /*06e0*/  ISETP.GE.U32.AND P0, PT, R4.reuse, UR4, PT ;  /* 0x0000000404007c0c */ /* 0x040fe2000bf06070 */
[----:B------:R-:W-:-:S03]  /*06f0*/  VIADD R9, R4, -UR4 ;  /* 0x8000000404097c36 */ /* 0x000fc60008000000 */
[----:B------:R-:W-:Y:S01]  /*0700*/  ISETP.GE.U32.AND.EX P0, PT, R6, UR5, PT, P0 ;  /* 0x0000000506007c0c */ /* 0x000fe2000bf06100 */
[----:B------:R-:W-:-:S03]  /*0710*/  IMAD.MOV.U32 R6, RZ, RZ, R0 ;  /* 0x000000ffff067224 */ /* 0x000fc600078e0000 */
[----:B------:R-:W-:Y:S02]  /*0720*/  SEL R9, R9, R4, P0 ;  /* 0x0000000409097207 */ /* 0x000fe40000000000 */
[----:B------:R-:W-:Y:S02]  /*0730*/  ISETP.NE.U32.AND P0, PT, RZ, UR10, PT ;  /* 0x0000000aff007c0c */ /* 0x000fe4000bf05070 */
[-C--:B------:R-:W-:Y:S02]  /*0740*/  IADD3 R4, PT, PT, RZ, -R9.reuse, RZ ;  /* 0x80000009ff047210 */ /* 0x080fe40007ffe0ff */
[----:B------:R-:W-:Y:S02]  /*0750*/  ISETP.NE.AND.EX P0, PT, RZ, UR7, PT, P0 ;  /* 0x00000007ff007c0c */ /* 0x000fe4000bf05300 */
[----:B------:R-:W-:-:S04]  /*0760*/  SEL R9, R4, R9, !P1 ;  /* 0x0000000904097207 */ /* 0x000fc80004800000 */
[----:B------:R-:W-:Y:S01]  /*0770*/  SEL R9, R9, 0xffffffff, P0 ;  /* 0xffffffff09097807 */ /* 0x000fe20000000000 */
[----:B------:R-:W-:Y:S06]  /*0780*/  RET.REL.NODEC R6 `(_Z7patternPiii) ;  /* 0xfffffff8061c7950 */ /* 0x000fec0003c3ffff */
.L_x_17:
        /* <DEDUP_REMOVED lines=15> */
.L_x_18:


//--------------------- .nv.shared.reserved.0     --------------------------
	.section	.nv.shared.reserved.0,"aw",@nobits
	.weak		__nv_reservedSMEM_offset_0_alias
	.size		__nv_reservedSMEM_offset_0_alias, 0, 64
	.other		__nv_reservedSMEM_offset_0_alias,@"STO_CUDA_RESERVED_SHARED STV_DEFAULT"
__nv_reservedSMEM_offset_0_alias:
	.zero		0
	.zero		64


//--------------------- .nv.constant0._Z8torture2PiS_S_i --------------------------
	.section	.nv.constant0._Z8torture2PiS_S_i,"a",@progbits
	.sectionflags	@""
	.align	4
.nv.constant0._Z8torture2PiS_S_i:
	.zero		924


//--------------------- .nv.constant0._Z7patternPiii --------------------------
	.section	.nv.constant0._Z7patternPiii,"a",@progbits
	.sectionflags	@""
	.align	4
.nv.constant0._Z7patternPiii:
	.zero		912


//--------------------- SYMBOLS --------------------------

	.type		.nv.reservedSmem.offset0,@object
	.size		.nv.reservedSmem.offset0,0x4
